//
// Generated by NVIDIA NVVM Compiler
//
// Compiler Build ID: CL-36424714
// Cuda compilation tools, release 13.0, V13.0.88
// Based on NVVM 20.0.0
//

.version 9.0
.target sm_100
.address_size 64

	// .globl	_Z9kernel_v1PfS_S_i
// _ZZ12kernel_v2_32PfS_S_iE6result has been demoted
// _ZZ12kernel_v2_32PfS_S_iE4bvec has been demoted
// _ZZ12kernel_v2_64PfS_S_iE6result has been demoted
// _ZZ12kernel_v2_64PfS_S_iE4bvec has been demoted
// _ZZ12kernel_v2_96PfS_S_iE6result has been demoted
// _ZZ12kernel_v2_96PfS_S_iE4bvec has been demoted
// _ZZ12kernel_v3_32PfS_S_iE6result has been demoted
// _ZZ12kernel_v3_32PfS_S_iE4bvec has been demoted
// _ZZ12kernel_v3_64PfS_S_iE6result has been demoted
// _ZZ12kernel_v3_64PfS_S_iE4bvec has been demoted
// _ZZ12kernel_v4_32PfS_S_iE6result has been demoted

.visible .entry _Z9kernel_v1PfS_S_i(
	.param .u64 .ptr .align 1 _Z9kernel_v1PfS_S_i_param_0,
	.param .u64 .ptr .align 1 _Z9kernel_v1PfS_S_i_param_1,
	.param .u64 .ptr .align 1 _Z9kernel_v1PfS_S_i_param_2,
	.param .u32 _Z9kernel_v1PfS_S_i_param_3
)
{
	.reg .pred 	%p<10>;
	.reg .b32 	%r<81>;
	.reg .b32 	%f<56>;
	.reg .b64 	%rd<48>;

	ld.param.u64 	%rd6, [_Z9kernel_v1PfS_S_i_param_0];
	ld.param.u64 	%rd7, [_Z9kernel_v1PfS_S_i_param_1];
	ld.param.u64 	%rd5, [_Z9kernel_v1PfS_S_i_param_2];
	ld.param.u32 	%r44, [_Z9kernel_v1PfS_S_i_param_3];
	cvta.to.global.u64 	%rd1, %rd7;
	cvta.to.global.u64 	%rd2, %rd6;
	mov.u32 	%r45, %tid.x;
	mov.u32 	%r46, %ctaid.x;
	mov.u32 	%r47, %ntid.x;
	mad.lo.s32 	%r1, %r46, %r47, %r45;
	mov.u32 	%r2, %tid.y;
	mov.u32 	%r48, %ctaid.y;
	mov.u32 	%r49, %ntid.y;
	mul.lo.s32 	%r3, %r48, %r49;
	add.s32 	%r50, %r3, %r2;
	max.s32 	%r51, %r1, %r50;
	setp.ge.s32 	%p1, %r51, %r44;
	@%p1 bra 	$L__BB0_12;
	cvta.to.global.u64 	%rd8, %rd5;
	mul.lo.s32 	%r5, %r44, %r1;
	add.s32 	%r53, %r5, %r50;
	mul.wide.s32 	%rd9, %r53, 4;
	add.s64 	%rd3, %rd8, %rd9;
	mov.b32 	%r79, 0;
	st.global.u32 	[%rd3], %r79;
	and.b32  	%r6, %r44, 7;
	setp.lt.u32 	%p2, %r44, 8;
	mov.f32 	%f53, 0f00000000;
	@%p2 bra 	$L__BB0_4;
	and.b32  	%r79, %r44, 2147483640;
	neg.s32 	%r77, %r79;
	add.s32 	%r54, %r2, %r44;
	add.s32 	%r76, %r54, %r3;
	shl.b32 	%r10, %r44, 3;
	shl.b32 	%r55, %r44, 1;
	add.s32 	%r75, %r50, %r55;
	mad.lo.s32 	%r74, %r44, 3, %r50;
	shl.b32 	%r56, %r44, 2;
	add.s32 	%r73, %r50, %r56;
	mad.lo.s32 	%r72, %r44, 5, %r50;
	mad.lo.s32 	%r71, %r44, 6, %r50;
	mad.lo.s32 	%r70, %r44, 7, %r50;
	add.s64 	%rd4, %rd2, 16;
	mov.f32 	%f53, 0f00000000;
	mov.u32 	%r68, %r5;
	mov.u32 	%r69, %r50;
$L__BB0_3:
	.pragma "nounroll";
	mul.wide.s32 	%rd10, %r68, 4;
	add.s64 	%rd11, %rd4, %rd10;
	ld.global.f32 	%f10, [%rd11+-16];
	mul.wide.u32 	%rd12, %r69, 4;
	add.s64 	%rd13, %rd1, %rd12;
	ld.global.f32 	%f11, [%rd13];
	fma.rn.f32 	%f12, %f10, %f11, %f53;
	st.global.f32 	[%rd3], %f12;
	ld.global.f32 	%f13, [%rd11+-12];
	mul.wide.u32 	%rd14, %r76, 4;
	add.s64 	%rd15, %rd1, %rd14;
	ld.global.f32 	%f14, [%rd15];
	fma.rn.f32 	%f15, %f13, %f14, %f12;
	st.global.f32 	[%rd3], %f15;
	ld.global.f32 	%f16, [%rd11+-8];
	mul.wide.u32 	%rd16, %r75, 4;
	add.s64 	%rd17, %rd1, %rd16;
	ld.global.f32 	%f17, [%rd17];
	fma.rn.f32 	%f18, %f16, %f17, %f15;
	st.global.f32 	[%rd3], %f18;
	ld.global.f32 	%f19, [%rd11+-4];
	mul.wide.u32 	%rd18, %r74, 4;
	add.s64 	%rd19, %rd1, %rd18;
	ld.global.f32 	%f20, [%rd19];
	fma.rn.f32 	%f21, %f19, %f20, %f18;
	st.global.f32 	[%rd3], %f21;
	ld.global.f32 	%f22, [%rd11];
	mul.wide.u32 	%rd20, %r73, 4;
	add.s64 	%rd21, %rd1, %rd20;
	ld.global.f32 	%f23, [%rd21];
	fma.rn.f32 	%f24, %f22, %f23, %f21;
	st.global.f32 	[%rd3], %f24;
	ld.global.f32 	%f25, [%rd11+4];
	mul.wide.u32 	%rd22, %r72, 4;
	add.s64 	%rd23, %rd1, %rd22;
	ld.global.f32 	%f26, [%rd23];
	fma.rn.f32 	%f27, %f25, %f26, %f24;
	st.global.f32 	[%rd3], %f27;
	ld.global.f32 	%f28, [%rd11+8];
	mul.wide.u32 	%rd24, %r71, 4;
	add.s64 	%rd25, %rd1, %rd24;
	ld.global.f32 	%f29, [%rd25];
	fma.rn.f32 	%f30, %f28, %f29, %f27;
	st.global.f32 	[%rd3], %f30;
	ld.global.f32 	%f31, [%rd11+12];
	mul.wide.u32 	%rd26, %r70, 4;
	add.s64 	%rd27, %rd1, %rd26;
	ld.global.f32 	%f32, [%rd27];
	fma.rn.f32 	%f53, %f31, %f32, %f30;
	st.global.f32 	[%rd3], %f53;
	add.s32 	%r77, %r77, 8;
	add.s32 	%r76, %r76, %r10;
	add.s32 	%r75, %r75, %r10;
	add.s32 	%r74, %r74, %r10;
	add.s32 	%r73, %r73, %r10;
	add.s32 	%r72, %r72, %r10;
	add.s32 	%r71, %r71, %r10;
	add.s32 	%r70, %r70, %r10;
	add.s32 	%r69, %r69, %r10;
	add.s32 	%r68, %r68, 8;
	setp.ne.s32 	%p3, %r77, 0;
	@%p3 bra 	$L__BB0_3;
$L__BB0_4:
	setp.eq.s32 	%p4, %r6, 0;
	@%p4 bra 	$L__BB0_12;
	and.b32  	%r38, %r44, 3;
	setp.lt.u32 	%p5, %r6, 4;
	@%p5 bra 	$L__BB0_7;
	add.s32 	%r57, %r79, %r5;
	mul.wide.s32 	%rd28, %r57, 4;
	add.s64 	%rd29, %rd2, %rd28;
	ld.global.f32 	%f33, [%rd29];
	mad.lo.s32 	%r58, %r79, %r44, %r50;
	mul.wide.u32 	%rd30, %r58, 4;
	add.s64 	%rd31, %rd1, %rd30;
	ld.global.f32 	%f34, [%rd31];
	fma.rn.f32 	%f35, %f33, %f34, %f53;
	st.global.f32 	[%rd3], %f35;
	ld.global.f32 	%f36, [%rd29+4];
	add.s32 	%r59, %r58, %r44;
	mul.wide.u32 	%rd32, %r59, 4;
	add.s64 	%rd33, %rd1, %rd32;
	ld.global.f32 	%f37, [%rd33];
	fma.rn.f32 	%f38, %f36, %f37, %f35;
	st.global.f32 	[%rd3], %f38;
	ld.global.f32 	%f39, [%rd29+8];
	add.s32 	%r60, %r59, %r44;
	mul.wide.u32 	%rd34, %r60, 4;
	add.s64 	%rd35, %rd1, %rd34;
	ld.global.f32 	%f40, [%rd35];
	fma.rn.f32 	%f41, %f39, %f40, %f38;
	st.global.f32 	[%rd3], %f41;
	ld.global.f32 	%f42, [%rd29+12];
	add.s32 	%r61, %r60, %r44;
	mul.wide.u32 	%rd36, %r61, 4;
	add.s64 	%rd37, %rd1, %rd36;
	ld.global.f32 	%f43, [%rd37];
	fma.rn.f32 	%f53, %f42, %f43, %f41;
	st.global.f32 	[%rd3], %f53;
	add.s32 	%r79, %r79, 4;
$L__BB0_7:
	setp.eq.s32 	%p6, %r38, 0;
	@%p6 bra 	$L__BB0_12;
	setp.eq.s32 	%p7, %r38, 1;
	@%p7 bra 	$L__BB0_10;
	add.s32 	%r62, %r79, %r5;
	mul.wide.s32 	%rd38, %r62, 4;
	add.s64 	%rd39, %rd2, %rd38;
	ld.global.f32 	%f44, [%rd39];
	mad.lo.s32 	%r63, %r79, %r44, %r50;
	mul.wide.u32 	%rd40, %r63, 4;
	add.s64 	%rd41, %rd1, %rd40;
	ld.global.f32 	%f45, [%rd41];
	fma.rn.f32 	%f46, %f44, %f45, %f53;
	st.global.f32 	[%rd3], %f46;
	ld.global.f32 	%f47, [%rd39+4];
	add.s32 	%r64, %r63, %r44;
	mul.wide.u32 	%rd42, %r64, 4;
	add.s64 	%rd43, %rd1, %rd42;
	ld.global.f32 	%f48, [%rd43];
	fma.rn.f32 	%f53, %f47, %f48, %f46;
	st.global.f32 	[%rd3], %f53;
	add.s32 	%r79, %r79, 2;
$L__BB0_10:
	and.b32  	%r65, %r44, 1;
	setp.eq.b32 	%p8, %r65, 1;
	not.pred 	%p9, %p8;
	@%p9 bra 	$L__BB0_12;
	add.s32 	%r66, %r79, %r5;
	mul.wide.s32 	%rd44, %r66, 4;
	add.s64 	%rd45, %rd2, %rd44;
	ld.global.f32 	%f49, [%rd45];
	mad.lo.s32 	%r67, %r79, %r44, %r50;
	mul.wide.u32 	%rd46, %r67, 4;
	add.s64 	%rd47, %rd1, %rd46;
	ld.global.f32 	%f50, [%rd47];
	fma.rn.f32 	%f51, %f49, %f50, %f53;
	st.global.f32 	[%rd3], %f51;
$L__BB0_12:
	ret;

}
	// .globl	_Z12kernel_v2_32PfS_S_i
.visible .entry _Z12kernel_v2_32PfS_S_i(
	.param .u64 .ptr .align 1 _Z12kernel_v2_32PfS_S_i_param_0,
	.param .u64 .ptr .align 1 _Z12kernel_v2_32PfS_S_i_param_1,
	.param .u64 .ptr .align 1 _Z12kernel_v2_32PfS_S_i_param_2,
	.param .u32 _Z12kernel_v2_32PfS_S_i_param_3
)
{
	.reg .pred 	%p<10>;
	.reg .b32 	%r<68>;
	.reg .b32 	%f<110>;
	.reg .b64 	%rd<16>;
	// demoted variable
	.shared .align 4 .b8 _ZZ12kernel_v2_32PfS_S_iE6result[4096];
	// demoted variable
	.shared .align 4 .b8 _ZZ12kernel_v2_32PfS_S_iE4bvec[128];
	ld.param.u64 	%rd5, [_Z12kernel_v2_32PfS_S_i_param_0];
	ld.param.u64 	%rd6, [_Z12kernel_v2_32PfS_S_i_param_1];
	ld.param.u64 	%rd7, [_Z12kernel_v2_32PfS_S_i_param_2];
	ld.param.u32 	%r39, [_Z12kernel_v2_32PfS_S_i_param_3];
	cvta.to.global.u64 	%rd1, %rd7;
	mov.u32 	%r40, %ctaid.x;
	shl.b32 	%r1, %r40, 5;
	mov.u32 	%r41, %ctaid.y;
	shl.b32 	%r42, %r41, 5;
	mov.u32 	%r2, %tid.x;
	add.s32 	%r3, %r42, %r2;
	shl.b32 	%r4, %r2, 7;
	mov.u32 	%r43, _ZZ12kernel_v2_32PfS_S_iE6result;
	add.s32 	%r5, %r43, %r4;
	mov.b32 	%r44, 0;
	st.shared.u32 	[%r5], %r44;
	st.shared.u32 	[%r5+4], %r44;
	st.shared.u32 	[%r5+8], %r44;
	st.shared.u32 	[%r5+12], %r44;
	st.shared.u32 	[%r5+16], %r44;
	st.shared.u32 	[%r5+20], %r44;
	st.shared.u32 	[%r5+24], %r44;
	st.shared.u32 	[%r5+28], %r44;
	st.shared.u32 	[%r5+32], %r44;
	st.shared.u32 	[%r5+36], %r44;
	st.shared.u32 	[%r5+40], %r44;
	st.shared.u32 	[%r5+44], %r44;
	st.shared.u32 	[%r5+48], %r44;
	st.shared.u32 	[%r5+52], %r44;
	st.shared.u32 	[%r5+56], %r44;
	st.shared.u32 	[%r5+60], %r44;
	st.shared.u32 	[%r5+64], %r44;
	st.shared.u32 	[%r5+68], %r44;
	st.shared.u32 	[%r5+72], %r44;
	st.shared.u32 	[%r5+76], %r44;
	st.shared.u32 	[%r5+80], %r44;
	st.shared.u32 	[%r5+84], %r44;
	st.shared.u32 	[%r5+88], %r44;
	st.shared.u32 	[%r5+92], %r44;
	st.shared.u32 	[%r5+96], %r44;
	st.shared.u32 	[%r5+100], %r44;
	st.shared.u32 	[%r5+104], %r44;
	st.shared.u32 	[%r5+108], %r44;
	st.shared.u32 	[%r5+112], %r44;
	st.shared.u32 	[%r5+116], %r44;
	st.shared.u32 	[%r5+120], %r44;
	st.shared.u32 	[%r5+124], %r44;
	setp.lt.s32 	%p1, %r39, 1;
	@%p1 bra 	$L__BB1_7;
	add.s32 	%r6, %r1, %r2;
	shl.b32 	%r45, %r2, 2;
	mov.u32 	%r46, _ZZ12kernel_v2_32PfS_S_iE4bvec;
	add.s32 	%r7, %r46, %r45;
	mul.lo.s32 	%r59, %r39, %r3;
	neg.s32 	%r60, %r39;
	cvta.to.global.u64 	%rd2, %rd6;
	cvta.to.global.u64 	%rd3, %rd5;
	mov.u32 	%r58, %r6;
$L__BB1_2:
	setp.ge.s32 	%p2, %r6, %r39;
	mov.f32 	%f108, 0f00000000;
	@%p2 bra 	$L__BB1_4;
	mul.wide.s32 	%rd8, %r58, 4;
	add.s64 	%rd9, %rd2, %rd8;
	ld.global.f32 	%f108, [%rd9];
$L__BB1_4:
	setp.ge.u32 	%p3, %r3, %r39;
	st.shared.f32 	[%r7], %f108;
	mov.f32 	%f109, 0f00000000;
	@%p3 bra 	$L__BB1_6;
	mul.wide.u32 	%rd10, %r59, 4;
	add.s64 	%rd11, %rd3, %rd10;
	ld.global.f32 	%f109, [%rd11];
$L__BB1_6:
	bar.sync 	0;
	ld.shared.f32 	%f7, [_ZZ12kernel_v2_32PfS_S_iE4bvec];
	ld.shared.f32 	%f8, [%r5];
	fma.rn.f32 	%f9, %f109, %f7, %f8;
	st.shared.f32 	[%r5], %f9;
	ld.shared.f32 	%f10, [_ZZ12kernel_v2_32PfS_S_iE4bvec+4];
	ld.shared.f32 	%f11, [%r5+4];
	fma.rn.f32 	%f12, %f109, %f10, %f11;
	st.shared.f32 	[%r5+4], %f12;
	ld.shared.f32 	%f13, [_ZZ12kernel_v2_32PfS_S_iE4bvec+8];
	ld.shared.f32 	%f14, [%r5+8];
	fma.rn.f32 	%f15, %f109, %f13, %f14;
	st.shared.f32 	[%r5+8], %f15;
	ld.shared.f32 	%f16, [_ZZ12kernel_v2_32PfS_S_iE4bvec+12];
	ld.shared.f32 	%f17, [%r5+12];
	fma.rn.f32 	%f18, %f109, %f16, %f17;
	st.shared.f32 	[%r5+12], %f18;
	ld.shared.f32 	%f19, [_ZZ12kernel_v2_32PfS_S_iE4bvec+16];
	ld.shared.f32 	%f20, [%r5+16];
	fma.rn.f32 	%f21, %f109, %f19, %f20;
	st.shared.f32 	[%r5+16], %f21;
	ld.shared.f32 	%f22, [_ZZ12kernel_v2_32PfS_S_iE4bvec+20];
	ld.shared.f32 	%f23, [%r5+20];
	fma.rn.f32 	%f24, %f109, %f22, %f23;
	st.shared.f32 	[%r5+20], %f24;
	ld.shared.f32 	%f25, [_ZZ12kernel_v2_32PfS_S_iE4bvec+24];
	ld.shared.f32 	%f26, [%r5+24];
	fma.rn.f32 	%f27, %f109, %f25, %f26;
	st.shared.f32 	[%r5+24], %f27;
	ld.shared.f32 	%f28, [_ZZ12kernel_v2_32PfS_S_iE4bvec+28];
	ld.shared.f32 	%f29, [%r5+28];
	fma.rn.f32 	%f30, %f109, %f28, %f29;
	st.shared.f32 	[%r5+28], %f30;
	ld.shared.f32 	%f31, [_ZZ12kernel_v2_32PfS_S_iE4bvec+32];
	ld.shared.f32 	%f32, [%r5+32];
	fma.rn.f32 	%f33, %f109, %f31, %f32;
	st.shared.f32 	[%r5+32], %f33;
	ld.shared.f32 	%f34, [_ZZ12kernel_v2_32PfS_S_iE4bvec+36];
	ld.shared.f32 	%f35, [%r5+36];
	fma.rn.f32 	%f36, %f109, %f34, %f35;
	st.shared.f32 	[%r5+36], %f36;
	ld.shared.f32 	%f37, [_ZZ12kernel_v2_32PfS_S_iE4bvec+40];
	ld.shared.f32 	%f38, [%r5+40];
	fma.rn.f32 	%f39, %f109, %f37, %f38;
	st.shared.f32 	[%r5+40], %f39;
	ld.shared.f32 	%f40, [_ZZ12kernel_v2_32PfS_S_iE4bvec+44];
	ld.shared.f32 	%f41, [%r5+44];
	fma.rn.f32 	%f42, %f109, %f40, %f41;
	st.shared.f32 	[%r5+44], %f42;
	ld.shared.f32 	%f43, [_ZZ12kernel_v2_32PfS_S_iE4bvec+48];
	ld.shared.f32 	%f44, [%r5+48];
	fma.rn.f32 	%f45, %f109, %f43, %f44;
	st.shared.f32 	[%r5+48], %f45;
	ld.shared.f32 	%f46, [_ZZ12kernel_v2_32PfS_S_iE4bvec+52];
	ld.shared.f32 	%f47, [%r5+52];
	fma.rn.f32 	%f48, %f109, %f46, %f47;
	st.shared.f32 	[%r5+52], %f48;
	ld.shared.f32 	%f49, [_ZZ12kernel_v2_32PfS_S_iE4bvec+56];
	ld.shared.f32 	%f50, [%r5+56];
	fma.rn.f32 	%f51, %f109, %f49, %f50;
	st.shared.f32 	[%r5+56], %f51;
	ld.shared.f32 	%f52, [_ZZ12kernel_v2_32PfS_S_iE4bvec+60];
	ld.shared.f32 	%f53, [%r5+60];
	fma.rn.f32 	%f54, %f109, %f52, %f53;
	st.shared.f32 	[%r5+60], %f54;
	ld.shared.f32 	%f55, [_ZZ12kernel_v2_32PfS_S_iE4bvec+64];
	ld.shared.f32 	%f56, [%r5+64];
	fma.rn.f32 	%f57, %f109, %f55, %f56;
	st.shared.f32 	[%r5+64], %f57;
	ld.shared.f32 	%f58, [_ZZ12kernel_v2_32PfS_S_iE4bvec+68];
	ld.shared.f32 	%f59, [%r5+68];
	fma.rn.f32 	%f60, %f109, %f58, %f59;
	st.shared.f32 	[%r5+68], %f60;
	ld.shared.f32 	%f61, [_ZZ12kernel_v2_32PfS_S_iE4bvec+72];
	ld.shared.f32 	%f62, [%r5+72];
	fma.rn.f32 	%f63, %f109, %f61, %f62;
	st.shared.f32 	[%r5+72], %f63;
	ld.shared.f32 	%f64, [_ZZ12kernel_v2_32PfS_S_iE4bvec+76];
	ld.shared.f32 	%f65, [%r5+76];
	fma.rn.f32 	%f66, %f109, %f64, %f65;
	st.shared.f32 	[%r5+76], %f66;
	ld.shared.f32 	%f67, [_ZZ12kernel_v2_32PfS_S_iE4bvec+80];
	ld.shared.f32 	%f68, [%r5+80];
	fma.rn.f32 	%f69, %f109, %f67, %f68;
	st.shared.f32 	[%r5+80], %f69;
	ld.shared.f32 	%f70, [_ZZ12kernel_v2_32PfS_S_iE4bvec+84];
	ld.shared.f32 	%f71, [%r5+84];
	fma.rn.f32 	%f72, %f109, %f70, %f71;
	st.shared.f32 	[%r5+84], %f72;
	ld.shared.f32 	%f73, [_ZZ12kernel_v2_32PfS_S_iE4bvec+88];
	ld.shared.f32 	%f74, [%r5+88];
	fma.rn.f32 	%f75, %f109, %f73, %f74;
	st.shared.f32 	[%r5+88], %f75;
	ld.shared.f32 	%f76, [_ZZ12kernel_v2_32PfS_S_iE4bvec+92];
	ld.shared.f32 	%f77, [%r5+92];
	fma.rn.f32 	%f78, %f109, %f76, %f77;
	st.shared.f32 	[%r5+92], %f78;
	ld.shared.f32 	%f79, [_ZZ12kernel_v2_32PfS_S_iE4bvec+96];
	ld.shared.f32 	%f80, [%r5+96];
	fma.rn.f32 	%f81, %f109, %f79, %f80;
	st.shared.f32 	[%r5+96], %f81;
	ld.shared.f32 	%f82, [_ZZ12kernel_v2_32PfS_S_iE4bvec+100];
	ld.shared.f32 	%f83, [%r5+100];
	fma.rn.f32 	%f84, %f109, %f82, %f83;
	st.shared.f32 	[%r5+100], %f84;
	ld.shared.f32 	%f85, [_ZZ12kernel_v2_32PfS_S_iE4bvec+104];
	ld.shared.f32 	%f86, [%r5+104];
	fma.rn.f32 	%f87, %f109, %f85, %f86;
	st.shared.f32 	[%r5+104], %f87;
	ld.shared.f32 	%f88, [_ZZ12kernel_v2_32PfS_S_iE4bvec+108];
	ld.shared.f32 	%f89, [%r5+108];
	fma.rn.f32 	%f90, %f109, %f88, %f89;
	st.shared.f32 	[%r5+108], %f90;
	ld.shared.f32 	%f91, [_ZZ12kernel_v2_32PfS_S_iE4bvec+112];
	ld.shared.f32 	%f92, [%r5+112];
	fma.rn.f32 	%f93, %f109, %f91, %f92;
	st.shared.f32 	[%r5+112], %f93;
	ld.shared.f32 	%f94, [_ZZ12kernel_v2_32PfS_S_iE4bvec+116];
	ld.shared.f32 	%f95, [%r5+116];
	fma.rn.f32 	%f96, %f109, %f94, %f95;
	st.shared.f32 	[%r5+116], %f96;
	ld.shared.f32 	%f97, [_ZZ12kernel_v2_32PfS_S_iE4bvec+120];
	ld.shared.f32 	%f98, [%r5+120];
	fma.rn.f32 	%f99, %f109, %f97, %f98;
	st.shared.f32 	[%r5+120], %f99;
	ld.shared.f32 	%f100, [_ZZ12kernel_v2_32PfS_S_iE4bvec+124];
	ld.shared.f32 	%f101, [%r5+124];
	fma.rn.f32 	%f102, %f109, %f100, %f101;
	st.shared.f32 	[%r5+124], %f102;
	bar.sync 	0;
	add.s32 	%r60, %r60, 1;
	setp.ne.s32 	%p4, %r60, 0;
	add.s32 	%r59, %r59, 1;
	add.s32 	%r58, %r58, %r39;
	@%p4 bra 	$L__BB1_2;
$L__BB1_7:
	max.s32 	%r47, %r3, %r1;
	setp.ge.s32 	%p5, %r47, %r39;
	@%p5 bra 	$L__BB1_14;
	mul.lo.s32 	%r16, %r39, %r3;
	not.b32 	%r49, %r1;
	add.s32 	%r50, %r39, %r49;
	min.u32 	%r51, %r50, 31;
	add.s32 	%r17, %r51, 1;
	and.b32  	%r18, %r17, 3;
	setp.lt.u32 	%p6, %r50, 3;
	mov.b32 	%r64, 0;
	@%p6 bra 	$L__BB1_11;
	and.b32  	%r64, %r17, 60;
	add.s64 	%rd4, %rd1, 8;
	neg.s32 	%r62, %r64;
	add.s32 	%r53, %r4, %r43;
	add.s32 	%r61, %r53, 8;
	add.s32 	%r63, %r16, %r1;
$L__BB1_10:
	mul.wide.s32 	%rd12, %r63, 4;
	add.s64 	%rd13, %rd4, %rd12;
	ld.shared.f32 	%f103, [%r61+-8];
	st.global.f32 	[%rd13+-8], %f103;
	ld.shared.f32 	%f104, [%r61+-4];
	st.global.f32 	[%rd13+-4], %f104;
	ld.shared.f32 	%f105, [%r61];
	st.global.f32 	[%rd13], %f105;
	ld.shared.f32 	%f106, [%r61+4];
	st.global.f32 	[%rd13+4], %f106;
	add.s32 	%r63, %r63, 4;
	add.s32 	%r62, %r62, 4;
	add.s32 	%r61, %r61, 16;
	setp.ne.s32 	%p7, %r62, 0;
	@%p7 bra 	$L__BB1_10;
$L__BB1_11:
	setp.eq.s32 	%p8, %r18, 0;
	@%p8 bra 	$L__BB1_14;
	shl.b32 	%r54, %r64, 2;
	add.s32 	%r55, %r4, %r54;
	add.s32 	%r67, %r43, %r55;
	add.s32 	%r57, %r64, %r16;
	add.s32 	%r66, %r57, %r1;
	neg.s32 	%r65, %r18;
$L__BB1_13:
	.pragma "nounroll";
	mul.wide.s32 	%rd14, %r66, 4;
	add.s64 	%rd15, %rd1, %rd14;
	ld.shared.f32 	%f107, [%r67];
	st.global.f32 	[%rd15], %f107;
	add.s32 	%r67, %r67, 4;
	add.s32 	%r66, %r66, 1;
	add.s32 	%r65, %r65, 1;
	setp.ne.s32 	%p9, %r65, 0;
	@%p9 bra 	$L__BB1_13;
$L__BB1_14:
	ret;

}
	// .globl	_Z12kernel_v2_64PfS_S_i
.visible .entry _Z12kernel_v2_64PfS_S_i(
	.param .u64 .ptr .align 1 _Z12kernel_v2_64PfS_S_i_param_0,
	.param .u64 .ptr .align 1 _Z12kernel_v2_64PfS_S_i_param_1,
	.param .u64 .ptr .align 1 _Z12kernel_v2_64PfS_S_i_param_2,
	.param .u32 _Z12kernel_v2_64PfS_S_i_param_3
)
{
	.reg .pred 	%p<11>;
	.reg .b32 	%r<71>;
	.reg .b32 	%f<62>;
	.reg .b64 	%rd<16>;
	// demoted variable
	.shared .align 4 .b8 _ZZ12kernel_v2_64PfS_S_iE6result[16384];
	// demoted variable
	.shared .align 4 .b8 _ZZ12kernel_v2_64PfS_S_iE4bvec[256];
	ld.param.u64 	%rd5, [_Z12kernel_v2_64PfS_S_i_param_0];
	ld.param.u64 	%rd6, [_Z12kernel_v2_64PfS_S_i_param_1];
	ld.param.u64 	%rd7, [_Z12kernel_v2_64PfS_S_i_param_2];
	ld.param.u32 	%r36, [_Z12kernel_v2_64PfS_S_i_param_3];
	cvta.to.global.u64 	%rd1, %rd7;
	mov.u32 	%r37, %ctaid.x;
	shl.b32 	%r1, %r37, 6;
	mov.u32 	%r38, %ctaid.y;
	shl.b32 	%r39, %r38, 6;
	mov.u32 	%r2, %tid.x;
	add.s32 	%r3, %r1, %r2;
	add.s32 	%r4, %r39, %r2;
	shl.b32 	%r5, %r2, 8;
	mov.u32 	%r40, _ZZ12kernel_v2_64PfS_S_iE6result;
	add.s32 	%r6, %r40, %r5;
	mov.b32 	%r41, 0;
	st.shared.u32 	[%r6], %r41;
	st.shared.u32 	[%r6+4], %r41;
	st.shared.u32 	[%r6+8], %r41;
	st.shared.u32 	[%r6+12], %r41;
	st.shared.u32 	[%r6+16], %r41;
	st.shared.u32 	[%r6+20], %r41;
	st.shared.u32 	[%r6+24], %r41;
	st.shared.u32 	[%r6+28], %r41;
	st.shared.u32 	[%r6+32], %r41;
	st.shared.u32 	[%r6+36], %r41;
	st.shared.u32 	[%r6+40], %r41;
	st.shared.u32 	[%r6+44], %r41;
	st.shared.u32 	[%r6+48], %r41;
	st.shared.u32 	[%r6+52], %r41;
	st.shared.u32 	[%r6+56], %r41;
	st.shared.u32 	[%r6+60], %r41;
	st.shared.u32 	[%r6+64], %r41;
	st.shared.u32 	[%r6+68], %r41;
	st.shared.u32 	[%r6+72], %r41;
	st.shared.u32 	[%r6+76], %r41;
	st.shared.u32 	[%r6+80], %r41;
	st.shared.u32 	[%r6+84], %r41;
	st.shared.u32 	[%r6+88], %r41;
	st.shared.u32 	[%r6+92], %r41;
	st.shared.u32 	[%r6+96], %r41;
	st.shared.u32 	[%r6+100], %r41;
	st.shared.u32 	[%r6+104], %r41;
	st.shared.u32 	[%r6+108], %r41;
	st.shared.u32 	[%r6+112], %r41;
	st.shared.u32 	[%r6+116], %r41;
	st.shared.u32 	[%r6+120], %r41;
	st.shared.u32 	[%r6+124], %r41;
	st.shared.u32 	[%r6+128], %r41;
	st.shared.u32 	[%r6+132], %r41;
	st.shared.u32 	[%r6+136], %r41;
	st.shared.u32 	[%r6+140], %r41;
	st.shared.u32 	[%r6+144], %r41;
	st.shared.u32 	[%r6+148], %r41;
	st.shared.u32 	[%r6+152], %r41;
	st.shared.u32 	[%r6+156], %r41;
	st.shared.u32 	[%r6+160], %r41;
	st.shared.u32 	[%r6+164], %r41;
	st.shared.u32 	[%r6+168], %r41;
	st.shared.u32 	[%r6+172], %r41;
	st.shared.u32 	[%r6+176], %r41;
	st.shared.u32 	[%r6+180], %r41;
	st.shared.u32 	[%r6+184], %r41;
	st.shared.u32 	[%r6+188], %r41;
	st.shared.u32 	[%r6+192], %r41;
	st.shared.u32 	[%r6+196], %r41;
	st.shared.u32 	[%r6+200], %r41;
	st.shared.u32 	[%r6+204], %r41;
	st.shared.u32 	[%r6+208], %r41;
	st.shared.u32 	[%r6+212], %r41;
	st.shared.u32 	[%r6+216], %r41;
	st.shared.u32 	[%r6+220], %r41;
	st.shared.u32 	[%r6+224], %r41;
	st.shared.u32 	[%r6+228], %r41;
	st.shared.u32 	[%r6+232], %r41;
	st.shared.u32 	[%r6+236], %r41;
	st.shared.u32 	[%r6+240], %r41;
	st.shared.u32 	[%r6+244], %r41;
	st.shared.u32 	[%r6+248], %r41;
	st.shared.u32 	[%r6+252], %r41;
	setp.lt.s32 	%p1, %r36, 1;
	@%p1 bra 	$L__BB2_9;
	shl.b32 	%r43, %r2, 2;
	mov.u32 	%r44, _ZZ12kernel_v2_64PfS_S_iE4bvec;
	add.s32 	%r7, %r44, %r43;
	mul.lo.s32 	%r8, %r36, %r4;
	cvta.to.global.u64 	%rd2, %rd6;
	cvta.to.global.u64 	%rd3, %rd5;
	mov.b32 	%r62, 0;
$L__BB2_2:
	setp.ge.s32 	%p2, %r3, %r36;
	mov.f32 	%f60, 0f00000000;
	@%p2 bra 	$L__BB2_4;
	mad.lo.s32 	%r45, %r62, %r36, %r3;
	mul.wide.s32 	%rd8, %r45, 4;
	add.s64 	%rd9, %rd2, %rd8;
	ld.global.f32 	%f60, [%rd9];
$L__BB2_4:
	setp.ge.u32 	%p3, %r4, %r36;
	st.shared.f32 	[%r7], %f60;
	mov.f32 	%f61, 0f00000000;
	@%p3 bra 	$L__BB2_6;
	add.s32 	%r46, %r62, %r8;
	mul.wide.u32 	%rd10, %r46, 4;
	add.s64 	%rd11, %rd3, %rd10;
	ld.global.f32 	%f61, [%rd11];
$L__BB2_6:
	bar.sync 	0;
	mov.b32 	%r63, 32;
$L__BB2_7:
	add.s32 	%r49, %r44, %r63;
	ld.shared.f32 	%f7, [%r49+-32];
	add.s32 	%r50, %r6, %r63;
	ld.shared.f32 	%f8, [%r50+-32];
	fma.rn.f32 	%f9, %f61, %f7, %f8;
	st.shared.f32 	[%r50+-32], %f9;
	ld.shared.f32 	%f10, [%r49+-28];
	ld.shared.f32 	%f11, [%r50+-28];
	fma.rn.f32 	%f12, %f61, %f10, %f11;
	st.shared.f32 	[%r50+-28], %f12;
	ld.shared.f32 	%f13, [%r49+-24];
	ld.shared.f32 	%f14, [%r50+-24];
	fma.rn.f32 	%f15, %f61, %f13, %f14;
	st.shared.f32 	[%r50+-24], %f15;
	ld.shared.f32 	%f16, [%r49+-20];
	ld.shared.f32 	%f17, [%r50+-20];
	fma.rn.f32 	%f18, %f61, %f16, %f17;
	st.shared.f32 	[%r50+-20], %f18;
	ld.shared.f32 	%f19, [%r49+-16];
	ld.shared.f32 	%f20, [%r50+-16];
	fma.rn.f32 	%f21, %f61, %f19, %f20;
	st.shared.f32 	[%r50+-16], %f21;
	ld.shared.f32 	%f22, [%r49+-12];
	ld.shared.f32 	%f23, [%r50+-12];
	fma.rn.f32 	%f24, %f61, %f22, %f23;
	st.shared.f32 	[%r50+-12], %f24;
	ld.shared.f32 	%f25, [%r49+-8];
	ld.shared.f32 	%f26, [%r50+-8];
	fma.rn.f32 	%f27, %f61, %f25, %f26;
	st.shared.f32 	[%r50+-8], %f27;
	ld.shared.f32 	%f28, [%r49+-4];
	ld.shared.f32 	%f29, [%r50+-4];
	fma.rn.f32 	%f30, %f61, %f28, %f29;
	st.shared.f32 	[%r50+-4], %f30;
	ld.shared.f32 	%f31, [%r49];
	ld.shared.f32 	%f32, [%r50];
	fma.rn.f32 	%f33, %f61, %f31, %f32;
	st.shared.f32 	[%r50], %f33;
	ld.shared.f32 	%f34, [%r49+4];
	ld.shared.f32 	%f35, [%r50+4];
	fma.rn.f32 	%f36, %f61, %f34, %f35;
	st.shared.f32 	[%r50+4], %f36;
	ld.shared.f32 	%f37, [%r49+8];
	ld.shared.f32 	%f38, [%r50+8];
	fma.rn.f32 	%f39, %f61, %f37, %f38;
	st.shared.f32 	[%r50+8], %f39;
	ld.shared.f32 	%f40, [%r49+12];
	ld.shared.f32 	%f41, [%r50+12];
	fma.rn.f32 	%f42, %f61, %f40, %f41;
	st.shared.f32 	[%r50+12], %f42;
	ld.shared.f32 	%f43, [%r49+16];
	ld.shared.f32 	%f44, [%r50+16];
	fma.rn.f32 	%f45, %f61, %f43, %f44;
	st.shared.f32 	[%r50+16], %f45;
	ld.shared.f32 	%f46, [%r49+20];
	ld.shared.f32 	%f47, [%r50+20];
	fma.rn.f32 	%f48, %f61, %f46, %f47;
	st.shared.f32 	[%r50+20], %f48;
	ld.shared.f32 	%f49, [%r49+24];
	ld.shared.f32 	%f50, [%r50+24];
	fma.rn.f32 	%f51, %f61, %f49, %f50;
	st.shared.f32 	[%r50+24], %f51;
	ld.shared.f32 	%f52, [%r49+28];
	ld.shared.f32 	%f53, [%r50+28];
	fma.rn.f32 	%f54, %f61, %f52, %f53;
	st.shared.f32 	[%r50+28], %f54;
	add.s32 	%r63, %r63, 64;
	setp.ne.s32 	%p4, %r63, 288;
	@%p4 bra 	$L__BB2_7;
	bar.sync 	0;
	add.s32 	%r62, %r62, 1;
	setp.ne.s32 	%p5, %r62, %r36;
	@%p5 bra 	$L__BB2_2;
$L__BB2_9:
	max.s32 	%r51, %r4, %r1;
	setp.ge.s32 	%p6, %r51, %r36;
	@%p6 bra 	$L__BB2_16;
	mul.lo.s32 	%r13, %r36, %r4;
	not.b32 	%r53, %r1;
	add.s32 	%r54, %r36, %r53;
	min.u32 	%r55, %r54, 63;
	add.s32 	%r14, %r55, 1;
	and.b32  	%r15, %r14, 3;
	setp.lt.u32 	%p7, %r54, 3;
	mov.b32 	%r67, 0;
	@%p7 bra 	$L__BB2_13;
	and.b32  	%r67, %r14, 124;
	add.s64 	%rd4, %rd1, 8;
	neg.s32 	%r65, %r67;
	add.s32 	%r57, %r5, %r40;
	add.s32 	%r64, %r57, 8;
	add.s32 	%r66, %r13, %r1;
$L__BB2_12:
	mul.wide.s32 	%rd12, %r66, 4;
	add.s64 	%rd13, %rd4, %rd12;
	ld.shared.f32 	%f55, [%r64+-8];
	st.global.f32 	[%rd13+-8], %f55;
	ld.shared.f32 	%f56, [%r64+-4];
	st.global.f32 	[%rd13+-4], %f56;
	ld.shared.f32 	%f57, [%r64];
	st.global.f32 	[%rd13], %f57;
	ld.shared.f32 	%f58, [%r64+4];
	st.global.f32 	[%rd13+4], %f58;
	add.s32 	%r66, %r66, 4;
	add.s32 	%r65, %r65, 4;
	add.s32 	%r64, %r64, 16;
	setp.ne.s32 	%p8, %r65, 0;
	@%p8 bra 	$L__BB2_12;
$L__BB2_13:
	setp.eq.s32 	%p9, %r15, 0;
	@%p9 bra 	$L__BB2_16;
	shl.b32 	%r58, %r67, 2;
	add.s32 	%r59, %r5, %r58;
	add.s32 	%r70, %r40, %r59;
	add.s32 	%r61, %r67, %r13;
	add.s32 	%r69, %r61, %r1;
	neg.s32 	%r68, %r15;
$L__BB2_15:
	.pragma "nounroll";
	mul.wide.s32 	%rd14, %r69, 4;
	add.s64 	%rd15, %rd1, %rd14;
	ld.shared.f32 	%f59, [%r70];
	st.global.f32 	[%rd15], %f59;
	add.s32 	%r70, %r70, 4;
	add.s32 	%r69, %r69, 1;
	add.s32 	%r68, %r68, 1;
	setp.ne.s32 	%p10, %r68, 0;
	@%p10 bra 	$L__BB2_15;
$L__BB2_16:
	ret;

}
	// .globl	_Z12kernel_v2_96PfS_S_i
.visible .entry _Z12kernel_v2_96PfS_S_i(
	.param .u64 .ptr .align 1 _Z12kernel_v2_96PfS_S_i_param_0,
	.param .u64 .ptr .align 1 _Z12kernel_v2_96PfS_S_i_param_1,
	.param .u64 .ptr .align 1 _Z12kernel_v2_96PfS_S_i_param_2,
	.param .u32 _Z12kernel_v2_96PfS_S_i_param_3
)
{
	.reg .pred 	%p<11>;
	.reg .b32 	%r<70>;
	.reg .b32 	%f<62>;
	.reg .b64 	%rd<16>;
	// demoted variable
	.shared .align 4 .b8 _ZZ12kernel_v2_96PfS_S_iE6result[36864];
	// demoted variable
	.shared .align 4 .b8 _ZZ12kernel_v2_96PfS_S_iE4bvec[384];
	ld.param.u64 	%rd5, [_Z12kernel_v2_96PfS_S_i_param_0];
	ld.param.u64 	%rd6, [_Z12kernel_v2_96PfS_S_i_param_1];
	ld.param.u64 	%rd7, [_Z12kernel_v2_96PfS_S_i_param_2];
	ld.param.u32 	%r36, [_Z12kernel_v2_96PfS_S_i_param_3];
	cvta.to.global.u64 	%rd1, %rd7;
	mov.u32 	%r37, %ctaid.x;
	mul.lo.s32 	%r1, %r37, 96;
	mov.u32 	%r38, %ctaid.y;
	mov.u32 	%r2, %tid.x;
	add.s32 	%r3, %r1, %r2;
	mad.lo.s32 	%r4, %r38, 96, %r2;
	mul.lo.s32 	%r5, %r2, 384;
	mov.u32 	%r39, _ZZ12kernel_v2_96PfS_S_iE6result;
	add.s32 	%r6, %r39, %r5;
	mov.b32 	%r40, 0;
	st.shared.u32 	[%r6], %r40;
	st.shared.u32 	[%r6+4], %r40;
	st.shared.u32 	[%r6+8], %r40;
	st.shared.u32 	[%r6+12], %r40;
	st.shared.u32 	[%r6+16], %r40;
	st.shared.u32 	[%r6+20], %r40;
	st.shared.u32 	[%r6+24], %r40;
	st.shared.u32 	[%r6+28], %r40;
	st.shared.u32 	[%r6+32], %r40;
	st.shared.u32 	[%r6+36], %r40;
	st.shared.u32 	[%r6+40], %r40;
	st.shared.u32 	[%r6+44], %r40;
	st.shared.u32 	[%r6+48], %r40;
	st.shared.u32 	[%r6+52], %r40;
	st.shared.u32 	[%r6+56], %r40;
	st.shared.u32 	[%r6+60], %r40;
	st.shared.u32 	[%r6+64], %r40;
	st.shared.u32 	[%r6+68], %r40;
	st.shared.u32 	[%r6+72], %r40;
	st.shared.u32 	[%r6+76], %r40;
	st.shared.u32 	[%r6+80], %r40;
	st.shared.u32 	[%r6+84], %r40;
	st.shared.u32 	[%r6+88], %r40;
	st.shared.u32 	[%r6+92], %r40;
	st.shared.u32 	[%r6+96], %r40;
	st.shared.u32 	[%r6+100], %r40;
	st.shared.u32 	[%r6+104], %r40;
	st.shared.u32 	[%r6+108], %r40;
	st.shared.u32 	[%r6+112], %r40;
	st.shared.u32 	[%r6+116], %r40;
	st.shared.u32 	[%r6+120], %r40;
	st.shared.u32 	[%r6+124], %r40;
	st.shared.u32 	[%r6+128], %r40;
	st.shared.u32 	[%r6+132], %r40;
	st.shared.u32 	[%r6+136], %r40;
	st.shared.u32 	[%r6+140], %r40;
	st.shared.u32 	[%r6+144], %r40;
	st.shared.u32 	[%r6+148], %r40;
	st.shared.u32 	[%r6+152], %r40;
	st.shared.u32 	[%r6+156], %r40;
	st.shared.u32 	[%r6+160], %r40;
	st.shared.u32 	[%r6+164], %r40;
	st.shared.u32 	[%r6+168], %r40;
	st.shared.u32 	[%r6+172], %r40;
	st.shared.u32 	[%r6+176], %r40;
	st.shared.u32 	[%r6+180], %r40;
	st.shared.u32 	[%r6+184], %r40;
	st.shared.u32 	[%r6+188], %r40;
	st.shared.u32 	[%r6+192], %r40;
	st.shared.u32 	[%r6+196], %r40;
	st.shared.u32 	[%r6+200], %r40;
	st.shared.u32 	[%r6+204], %r40;
	st.shared.u32 	[%r6+208], %r40;
	st.shared.u32 	[%r6+212], %r40;
	st.shared.u32 	[%r6+216], %r40;
	st.shared.u32 	[%r6+220], %r40;
	st.shared.u32 	[%r6+224], %r40;
	st.shared.u32 	[%r6+228], %r40;
	st.shared.u32 	[%r6+232], %r40;
	st.shared.u32 	[%r6+236], %r40;
	st.shared.u32 	[%r6+240], %r40;
	st.shared.u32 	[%r6+244], %r40;
	st.shared.u32 	[%r6+248], %r40;
	st.shared.u32 	[%r6+252], %r40;
	st.shared.u32 	[%r6+256], %r40;
	st.shared.u32 	[%r6+260], %r40;
	st.shared.u32 	[%r6+264], %r40;
	st.shared.u32 	[%r6+268], %r40;
	st.shared.u32 	[%r6+272], %r40;
	st.shared.u32 	[%r6+276], %r40;
	st.shared.u32 	[%r6+280], %r40;
	st.shared.u32 	[%r6+284], %r40;
	st.shared.u32 	[%r6+288], %r40;
	st.shared.u32 	[%r6+292], %r40;
	st.shared.u32 	[%r6+296], %r40;
	st.shared.u32 	[%r6+300], %r40;
	st.shared.u32 	[%r6+304], %r40;
	st.shared.u32 	[%r6+308], %r40;
	st.shared.u32 	[%r6+312], %r40;
	st.shared.u32 	[%r6+316], %r40;
	st.shared.u32 	[%r6+320], %r40;
	st.shared.u32 	[%r6+324], %r40;
	st.shared.u32 	[%r6+328], %r40;
	st.shared.u32 	[%r6+332], %r40;
	st.shared.u32 	[%r6+336], %r40;
	st.shared.u32 	[%r6+340], %r40;
	st.shared.u32 	[%r6+344], %r40;
	st.shared.u32 	[%r6+348], %r40;
	st.shared.u32 	[%r6+352], %r40;
	st.shared.u32 	[%r6+356], %r40;
	st.shared.u32 	[%r6+360], %r40;
	st.shared.u32 	[%r6+364], %r40;
	st.shared.u32 	[%r6+368], %r40;
	st.shared.u32 	[%r6+372], %r40;
	st.shared.u32 	[%r6+376], %r40;
	st.shared.u32 	[%r6+380], %r40;
	setp.lt.s32 	%p1, %r36, 1;
	@%p1 bra 	$L__BB3_9;
	shl.b32 	%r42, %r2, 2;
	mov.u32 	%r43, _ZZ12kernel_v2_96PfS_S_iE4bvec;
	add.s32 	%r7, %r43, %r42;
	mul.lo.s32 	%r8, %r36, %r4;
	cvta.to.global.u64 	%rd2, %rd6;
	cvta.to.global.u64 	%rd3, %rd5;
	mov.b32 	%r61, 0;
$L__BB3_2:
	setp.ge.s32 	%p2, %r3, %r36;
	mov.f32 	%f60, 0f00000000;
	@%p2 bra 	$L__BB3_4;
	mad.lo.s32 	%r44, %r61, %r36, %r3;
	mul.wide.s32 	%rd8, %r44, 4;
	add.s64 	%rd9, %rd2, %rd8;
	ld.global.f32 	%f60, [%rd9];
$L__BB3_4:
	setp.ge.u32 	%p3, %r4, %r36;
	st.shared.f32 	[%r7], %f60;
	mov.f32 	%f61, 0f00000000;
	@%p3 bra 	$L__BB3_6;
	add.s32 	%r45, %r61, %r8;
	mul.wide.u32 	%rd10, %r45, 4;
	add.s64 	%rd11, %rd3, %rd10;
	ld.global.f32 	%f61, [%rd11];
$L__BB3_6:
	bar.sync 	0;
	mov.b32 	%r62, 32;
$L__BB3_7:
	add.s32 	%r48, %r43, %r62;
	ld.shared.f32 	%f7, [%r48+-32];
	add.s32 	%r49, %r6, %r62;
	ld.shared.f32 	%f8, [%r49+-32];
	fma.rn.f32 	%f9, %f61, %f7, %f8;
	st.shared.f32 	[%r49+-32], %f9;
	ld.shared.f32 	%f10, [%r48+-28];
	ld.shared.f32 	%f11, [%r49+-28];
	fma.rn.f32 	%f12, %f61, %f10, %f11;
	st.shared.f32 	[%r49+-28], %f12;
	ld.shared.f32 	%f13, [%r48+-24];
	ld.shared.f32 	%f14, [%r49+-24];
	fma.rn.f32 	%f15, %f61, %f13, %f14;
	st.shared.f32 	[%r49+-24], %f15;
	ld.shared.f32 	%f16, [%r48+-20];
	ld.shared.f32 	%f17, [%r49+-20];
	fma.rn.f32 	%f18, %f61, %f16, %f17;
	st.shared.f32 	[%r49+-20], %f18;
	ld.shared.f32 	%f19, [%r48+-16];
	ld.shared.f32 	%f20, [%r49+-16];
	fma.rn.f32 	%f21, %f61, %f19, %f20;
	st.shared.f32 	[%r49+-16], %f21;
	ld.shared.f32 	%f22, [%r48+-12];
	ld.shared.f32 	%f23, [%r49+-12];
	fma.rn.f32 	%f24, %f61, %f22, %f23;
	st.shared.f32 	[%r49+-12], %f24;
	ld.shared.f32 	%f25, [%r48+-8];
	ld.shared.f32 	%f26, [%r49+-8];
	fma.rn.f32 	%f27, %f61, %f25, %f26;
	st.shared.f32 	[%r49+-8], %f27;
	ld.shared.f32 	%f28, [%r48+-4];
	ld.shared.f32 	%f29, [%r49+-4];
	fma.rn.f32 	%f30, %f61, %f28, %f29;
	st.shared.f32 	[%r49+-4], %f30;
	ld.shared.f32 	%f31, [%r48];
	ld.shared.f32 	%f32, [%r49];
	fma.rn.f32 	%f33, %f61, %f31, %f32;
	st.shared.f32 	[%r49], %f33;
	ld.shared.f32 	%f34, [%r48+4];
	ld.shared.f32 	%f35, [%r49+4];
	fma.rn.f32 	%f36, %f61, %f34, %f35;
	st.shared.f32 	[%r49+4], %f36;
	ld.shared.f32 	%f37, [%r48+8];
	ld.shared.f32 	%f38, [%r49+8];
	fma.rn.f32 	%f39, %f61, %f37, %f38;
	st.shared.f32 	[%r49+8], %f39;
	ld.shared.f32 	%f40, [%r48+12];
	ld.shared.f32 	%f41, [%r49+12];
	fma.rn.f32 	%f42, %f61, %f40, %f41;
	st.shared.f32 	[%r49+12], %f42;
	ld.shared.f32 	%f43, [%r48+16];
	ld.shared.f32 	%f44, [%r49+16];
	fma.rn.f32 	%f45, %f61, %f43, %f44;
	st.shared.f32 	[%r49+16], %f45;
	ld.shared.f32 	%f46, [%r48+20];
	ld.shared.f32 	%f47, [%r49+20];
	fma.rn.f32 	%f48, %f61, %f46, %f47;
	st.shared.f32 	[%r49+20], %f48;
	ld.shared.f32 	%f49, [%r48+24];
	ld.shared.f32 	%f50, [%r49+24];
	fma.rn.f32 	%f51, %f61, %f49, %f50;
	st.shared.f32 	[%r49+24], %f51;
	ld.shared.f32 	%f52, [%r48+28];
	ld.shared.f32 	%f53, [%r49+28];
	fma.rn.f32 	%f54, %f61, %f52, %f53;
	st.shared.f32 	[%r49+28], %f54;
	add.s32 	%r62, %r62, 64;
	setp.ne.s32 	%p4, %r62, 416;
	@%p4 bra 	$L__BB3_7;
	bar.sync 	0;
	add.s32 	%r61, %r61, 1;
	setp.ne.s32 	%p5, %r61, %r36;
	@%p5 bra 	$L__BB3_2;
$L__BB3_9:
	max.s32 	%r50, %r4, %r1;
	setp.ge.s32 	%p6, %r50, %r36;
	@%p6 bra 	$L__BB3_16;
	mul.lo.s32 	%r13, %r36, %r4;
	not.b32 	%r52, %r1;
	add.s32 	%r53, %r36, %r52;
	min.u32 	%r54, %r53, 95;
	add.s32 	%r14, %r54, 1;
	and.b32  	%r15, %r14, 3;
	setp.lt.u32 	%p7, %r53, 3;
	mov.b32 	%r66, 0;
	@%p7 bra 	$L__BB3_13;
	and.b32  	%r66, %r14, 252;
	add.s64 	%rd4, %rd1, 8;
	neg.s32 	%r64, %r66;
	add.s32 	%r56, %r5, %r39;
	add.s32 	%r63, %r56, 8;
	add.s32 	%r65, %r13, %r1;
$L__BB3_12:
	mul.wide.s32 	%rd12, %r65, 4;
	add.s64 	%rd13, %rd4, %rd12;
	ld.shared.f32 	%f55, [%r63+-8];
	st.global.f32 	[%rd13+-8], %f55;
	ld.shared.f32 	%f56, [%r63+-4];
	st.global.f32 	[%rd13+-4], %f56;
	ld.shared.f32 	%f57, [%r63];
	st.global.f32 	[%rd13], %f57;
	ld.shared.f32 	%f58, [%r63+4];
	st.global.f32 	[%rd13+4], %f58;
	add.s32 	%r65, %r65, 4;
	add.s32 	%r64, %r64, 4;
	add.s32 	%r63, %r63, 16;
	setp.ne.s32 	%p8, %r64, 0;
	@%p8 bra 	$L__BB3_12;
$L__BB3_13:
	setp.eq.s32 	%p9, %r15, 0;
	@%p9 bra 	$L__BB3_16;
	shl.b32 	%r57, %r66, 2;
	add.s32 	%r58, %r5, %r57;
	add.s32 	%r69, %r39, %r58;
	add.s32 	%r60, %r66, %r13;
	add.s32 	%r68, %r60, %r1;
	neg.s32 	%r67, %r15;
$L__BB3_15:
	.pragma "nounroll";
	mul.wide.s32 	%rd14, %r68, 4;
	add.s64 	%rd15, %rd1, %rd14;
	ld.shared.f32 	%f59, [%r69];
	st.global.f32 	[%rd15], %f59;
	add.s32 	%r69, %r69, 4;
	add.s32 	%r68, %r68, 1;
	add.s32 	%r67, %r67, 1;
	setp.ne.s32 	%p10, %r67, 0;
	@%p10 bra 	$L__BB3_15;
$L__BB3_16:
	ret;

}
	// .globl	_Z12kernel_v3_32PfS_S_i
.visible .entry _Z12kernel_v3_32PfS_S_i(
	.param .u64 .ptr .align 1 _Z12kernel_v3_32PfS_S_i_param_0,
	.param .u64 .ptr .align 1 _Z12kernel_v3_32PfS_S_i_param_1,
	.param .u64 .ptr .align 1 _Z12kernel_v3_32PfS_S_i_param_2,
	.param .u32 _Z12kernel_v3_32PfS_S_i_param_3
)
{
	.reg .pred 	%p<10>;
	.reg .b32 	%r<194>;
	.reg .b32 	%f<110>;
	.reg .b64 	%rd<18>;
	// demoted variable
	.shared .align 4 .b8 _ZZ12kernel_v3_32PfS_S_iE6result[4096];
	// demoted variable
	.shared .align 4 .b8 _ZZ12kernel_v3_32PfS_S_iE4bvec[128];
	ld.param.u64 	%rd5, [_Z12kernel_v3_32PfS_S_i_param_2];
	ld.param.u32 	%r103, [_Z12kernel_v3_32PfS_S_i_param_3];
	cvta.to.global.u64 	%rd1, %rd5;
	mov.u32 	%r104, %ctaid.x;
	shl.b32 	%r1, %r104, 5;
	mov.u32 	%r105, %ctaid.y;
	shl.b32 	%r106, %r105, 5;
	mov.u32 	%r2, %tid.x;
	add.s32 	%r3, %r106, %r2;
	shl.b32 	%r4, %r2, 7;
	mov.u32 	%r107, _ZZ12kernel_v3_32PfS_S_iE6result;
	add.s32 	%r5, %r107, %r4;
	mov.b32 	%r108, 0;
	st.shared.u32 	[%r5], %r108;
	st.shared.u32 	[%r5+4], %r108;
	st.shared.u32 	[%r5+8], %r108;
	st.shared.u32 	[%r5+12], %r108;
	st.shared.u32 	[%r5+16], %r108;
	st.shared.u32 	[%r5+20], %r108;
	st.shared.u32 	[%r5+24], %r108;
	st.shared.u32 	[%r5+28], %r108;
	st.shared.u32 	[%r5+32], %r108;
	st.shared.u32 	[%r5+36], %r108;
	st.shared.u32 	[%r5+40], %r108;
	st.shared.u32 	[%r5+44], %r108;
	st.shared.u32 	[%r5+48], %r108;
	st.shared.u32 	[%r5+52], %r108;
	st.shared.u32 	[%r5+56], %r108;
	st.shared.u32 	[%r5+60], %r108;
	st.shared.u32 	[%r5+64], %r108;
	st.shared.u32 	[%r5+68], %r108;
	st.shared.u32 	[%r5+72], %r108;
	st.shared.u32 	[%r5+76], %r108;
	st.shared.u32 	[%r5+80], %r108;
	st.shared.u32 	[%r5+84], %r108;
	st.shared.u32 	[%r5+88], %r108;
	st.shared.u32 	[%r5+92], %r108;
	st.shared.u32 	[%r5+96], %r108;
	st.shared.u32 	[%r5+100], %r108;
	st.shared.u32 	[%r5+104], %r108;
	st.shared.u32 	[%r5+108], %r108;
	st.shared.u32 	[%r5+112], %r108;
	st.shared.u32 	[%r5+116], %r108;
	st.shared.u32 	[%r5+120], %r108;
	st.shared.u32 	[%r5+124], %r108;
	setp.lt.s32 	%p1, %r103, 1;
	@%p1 bra 	$L__BB4_7;
	add.s32 	%r6, %r1, %r2;
	shl.b32 	%r109, %r2, 2;
	mov.u32 	%r110, _ZZ12kernel_v3_32PfS_S_iE4bvec;
	add.s32 	%r7, %r110, %r109;
	mul.lo.s32 	%r185, %r103, %r3;
	and.b32  	%r111, %r109, 124;
	add.s32 	%r9, %r110, %r111;
	add.s32 	%r10, %r5, %r111;
	add.s32 	%r112, %r109, 4;
	and.b32  	%r113, %r112, 124;
	add.s32 	%r11, %r110, %r113;
	add.s32 	%r12, %r5, %r113;
	add.s32 	%r114, %r109, 8;
	and.b32  	%r115, %r114, 124;
	add.s32 	%r13, %r110, %r115;
	add.s32 	%r14, %r5, %r115;
	add.s32 	%r116, %r109, 12;
	and.b32  	%r117, %r116, 124;
	add.s32 	%r15, %r110, %r117;
	add.s32 	%r16, %r5, %r117;
	add.s32 	%r118, %r109, 16;
	and.b32  	%r119, %r118, 124;
	add.s32 	%r17, %r110, %r119;
	add.s32 	%r18, %r5, %r119;
	add.s32 	%r120, %r109, 20;
	and.b32  	%r121, %r120, 124;
	add.s32 	%r19, %r110, %r121;
	add.s32 	%r20, %r5, %r121;
	add.s32 	%r122, %r109, 24;
	and.b32  	%r123, %r122, 124;
	add.s32 	%r21, %r110, %r123;
	add.s32 	%r22, %r5, %r123;
	add.s32 	%r124, %r109, 28;
	and.b32  	%r125, %r124, 124;
	add.s32 	%r23, %r110, %r125;
	add.s32 	%r24, %r5, %r125;
	add.s32 	%r126, %r109, 32;
	and.b32  	%r127, %r126, 124;
	add.s32 	%r25, %r110, %r127;
	add.s32 	%r26, %r5, %r127;
	add.s32 	%r128, %r109, 36;
	and.b32  	%r129, %r128, 124;
	add.s32 	%r27, %r110, %r129;
	add.s32 	%r28, %r5, %r129;
	add.s32 	%r130, %r109, 40;
	and.b32  	%r131, %r130, 124;
	add.s32 	%r29, %r110, %r131;
	add.s32 	%r30, %r5, %r131;
	add.s32 	%r132, %r109, 44;
	and.b32  	%r133, %r132, 124;
	add.s32 	%r31, %r110, %r133;
	add.s32 	%r32, %r5, %r133;
	add.s32 	%r134, %r109, 48;
	and.b32  	%r135, %r134, 124;
	add.s32 	%r33, %r110, %r135;
	add.s32 	%r34, %r5, %r135;
	add.s32 	%r136, %r109, 52;
	and.b32  	%r137, %r136, 124;
	add.s32 	%r35, %r110, %r137;
	add.s32 	%r36, %r5, %r137;
	add.s32 	%r138, %r109, 56;
	and.b32  	%r139, %r138, 124;
	add.s32 	%r37, %r110, %r139;
	add.s32 	%r38, %r5, %r139;
	add.s32 	%r140, %r109, 60;
	and.b32  	%r141, %r140, 124;
	add.s32 	%r39, %r110, %r141;
	add.s32 	%r40, %r5, %r141;
	xor.b32  	%r142, %r111, 64;
	add.s32 	%r41, %r110, %r142;
	add.s32 	%r42, %r5, %r142;
	add.s32 	%r143, %r109, 68;
	and.b32  	%r144, %r143, 124;
	add.s32 	%r43, %r110, %r144;
	add.s32 	%r44, %r5, %r144;
	add.s32 	%r145, %r109, 72;
	and.b32  	%r146, %r145, 124;
	add.s32 	%r45, %r110, %r146;
	add.s32 	%r46, %r5, %r146;
	add.s32 	%r147, %r109, 76;
	and.b32  	%r148, %r147, 124;
	add.s32 	%r47, %r110, %r148;
	add.s32 	%r48, %r5, %r148;
	add.s32 	%r149, %r109, 80;
	and.b32  	%r150, %r149, 124;
	add.s32 	%r49, %r110, %r150;
	add.s32 	%r50, %r5, %r150;
	add.s32 	%r151, %r109, 84;
	and.b32  	%r152, %r151, 124;
	add.s32 	%r51, %r110, %r152;
	add.s32 	%r52, %r5, %r152;
	add.s32 	%r153, %r109, 88;
	and.b32  	%r154, %r153, 124;
	add.s32 	%r53, %r110, %r154;
	add.s32 	%r54, %r5, %r154;
	add.s32 	%r155, %r109, 92;
	and.b32  	%r156, %r155, 124;
	add.s32 	%r55, %r110, %r156;
	add.s32 	%r56, %r5, %r156;
	add.s32 	%r157, %r109, 96;
	and.b32  	%r158, %r157, 124;
	add.s32 	%r57, %r110, %r158;
	add.s32 	%r58, %r5, %r158;
	add.s32 	%r159, %r109, 100;
	and.b32  	%r160, %r159, 124;
	add.s32 	%r59, %r110, %r160;
	add.s32 	%r60, %r5, %r160;
	add.s32 	%r161, %r109, 104;
	and.b32  	%r162, %r161, 124;
	add.s32 	%r61, %r110, %r162;
	add.s32 	%r62, %r5, %r162;
	add.s32 	%r163, %r109, 108;
	and.b32  	%r164, %r163, 124;
	add.s32 	%r63, %r110, %r164;
	add.s32 	%r64, %r5, %r164;
	add.s32 	%r165, %r109, 112;
	and.b32  	%r166, %r165, 124;
	add.s32 	%r65, %r110, %r166;
	add.s32 	%r66, %r5, %r166;
	add.s32 	%r167, %r109, 116;
	and.b32  	%r168, %r167, 124;
	add.s32 	%r67, %r110, %r168;
	add.s32 	%r68, %r5, %r168;
	add.s32 	%r169, %r109, 120;
	and.b32  	%r170, %r169, 124;
	add.s32 	%r69, %r110, %r170;
	add.s32 	%r70, %r5, %r170;
	add.s32 	%r171, %r109, -4;
	and.b32  	%r172, %r171, 124;
	add.s32 	%r71, %r110, %r172;
	add.s32 	%r72, %r5, %r172;
	neg.s32 	%r186, %r103;
	mov.u32 	%r184, %r6;
$L__BB4_2:
	setp.ge.s32 	%p2, %r6, %r103;
	mov.f32 	%f108, 0f00000000;
	@%p2 bra 	$L__BB4_4;
	ld.param.u64 	%rd17, [_Z12kernel_v3_32PfS_S_i_param_1];
	cvta.to.global.u64 	%rd6, %rd17;
	mul.wide.s32 	%rd7, %r184, 4;
	add.s64 	%rd8, %rd6, %rd7;
	ld.global.f32 	%f108, [%rd8];
$L__BB4_4:
	setp.ge.u32 	%p3, %r3, %r103;
	st.shared.f32 	[%r7], %f108;
	mov.f32 	%f109, 0f00000000;
	@%p3 bra 	$L__BB4_6;
	ld.param.u64 	%rd16, [_Z12kernel_v3_32PfS_S_i_param_0];
	cvta.to.global.u64 	%rd9, %rd16;
	mul.wide.u32 	%rd10, %r185, 4;
	add.s64 	%rd11, %rd9, %rd10;
	ld.global.f32 	%f109, [%rd11];
$L__BB4_6:
	bar.sync 	0;
	ld.shared.f32 	%f7, [%r9];
	ld.shared.f32 	%f8, [%r10];
	fma.rn.f32 	%f9, %f109, %f7, %f8;
	st.shared.f32 	[%r10], %f9;
	ld.shared.f32 	%f10, [%r11];
	ld.shared.f32 	%f11, [%r12];
	fma.rn.f32 	%f12, %f109, %f10, %f11;
	st.shared.f32 	[%r12], %f12;
	ld.shared.f32 	%f13, [%r13];
	ld.shared.f32 	%f14, [%r14];
	fma.rn.f32 	%f15, %f109, %f13, %f14;
	st.shared.f32 	[%r14], %f15;
	ld.shared.f32 	%f16, [%r15];
	ld.shared.f32 	%f17, [%r16];
	fma.rn.f32 	%f18, %f109, %f16, %f17;
	st.shared.f32 	[%r16], %f18;
	ld.shared.f32 	%f19, [%r17];
	ld.shared.f32 	%f20, [%r18];
	fma.rn.f32 	%f21, %f109, %f19, %f20;
	st.shared.f32 	[%r18], %f21;
	ld.shared.f32 	%f22, [%r19];
	ld.shared.f32 	%f23, [%r20];
	fma.rn.f32 	%f24, %f109, %f22, %f23;
	st.shared.f32 	[%r20], %f24;
	ld.shared.f32 	%f25, [%r21];
	ld.shared.f32 	%f26, [%r22];
	fma.rn.f32 	%f27, %f109, %f25, %f26;
	st.shared.f32 	[%r22], %f27;
	ld.shared.f32 	%f28, [%r23];
	ld.shared.f32 	%f29, [%r24];
	fma.rn.f32 	%f30, %f109, %f28, %f29;
	st.shared.f32 	[%r24], %f30;
	ld.shared.f32 	%f31, [%r25];
	ld.shared.f32 	%f32, [%r26];
	fma.rn.f32 	%f33, %f109, %f31, %f32;
	st.shared.f32 	[%r26], %f33;
	ld.shared.f32 	%f34, [%r27];
	ld.shared.f32 	%f35, [%r28];
	fma.rn.f32 	%f36, %f109, %f34, %f35;
	st.shared.f32 	[%r28], %f36;
	ld.shared.f32 	%f37, [%r29];
	ld.shared.f32 	%f38, [%r30];
	fma.rn.f32 	%f39, %f109, %f37, %f38;
	st.shared.f32 	[%r30], %f39;
	ld.shared.f32 	%f40, [%r31];
	ld.shared.f32 	%f41, [%r32];
	fma.rn.f32 	%f42, %f109, %f40, %f41;
	st.shared.f32 	[%r32], %f42;
	ld.shared.f32 	%f43, [%r33];
	ld.shared.f32 	%f44, [%r34];
	fma.rn.f32 	%f45, %f109, %f43, %f44;
	st.shared.f32 	[%r34], %f45;
	ld.shared.f32 	%f46, [%r35];
	ld.shared.f32 	%f47, [%r36];
	fma.rn.f32 	%f48, %f109, %f46, %f47;
	st.shared.f32 	[%r36], %f48;
	ld.shared.f32 	%f49, [%r37];
	ld.shared.f32 	%f50, [%r38];
	fma.rn.f32 	%f51, %f109, %f49, %f50;
	st.shared.f32 	[%r38], %f51;
	ld.shared.f32 	%f52, [%r39];
	ld.shared.f32 	%f53, [%r40];
	fma.rn.f32 	%f54, %f109, %f52, %f53;
	st.shared.f32 	[%r40], %f54;
	ld.shared.f32 	%f55, [%r41];
	ld.shared.f32 	%f56, [%r42];
	fma.rn.f32 	%f57, %f109, %f55, %f56;
	st.shared.f32 	[%r42], %f57;
	ld.shared.f32 	%f58, [%r43];
	ld.shared.f32 	%f59, [%r44];
	fma.rn.f32 	%f60, %f109, %f58, %f59;
	st.shared.f32 	[%r44], %f60;
	ld.shared.f32 	%f61, [%r45];
	ld.shared.f32 	%f62, [%r46];
	fma.rn.f32 	%f63, %f109, %f61, %f62;
	st.shared.f32 	[%r46], %f63;
	ld.shared.f32 	%f64, [%r47];
	ld.shared.f32 	%f65, [%r48];
	fma.rn.f32 	%f66, %f109, %f64, %f65;
	st.shared.f32 	[%r48], %f66;
	ld.shared.f32 	%f67, [%r49];
	ld.shared.f32 	%f68, [%r50];
	fma.rn.f32 	%f69, %f109, %f67, %f68;
	st.shared.f32 	[%r50], %f69;
	ld.shared.f32 	%f70, [%r51];
	ld.shared.f32 	%f71, [%r52];
	fma.rn.f32 	%f72, %f109, %f70, %f71;
	st.shared.f32 	[%r52], %f72;
	ld.shared.f32 	%f73, [%r53];
	ld.shared.f32 	%f74, [%r54];
	fma.rn.f32 	%f75, %f109, %f73, %f74;
	st.shared.f32 	[%r54], %f75;
	ld.shared.f32 	%f76, [%r55];
	ld.shared.f32 	%f77, [%r56];
	fma.rn.f32 	%f78, %f109, %f76, %f77;
	st.shared.f32 	[%r56], %f78;
	ld.shared.f32 	%f79, [%r57];
	ld.shared.f32 	%f80, [%r58];
	fma.rn.f32 	%f81, %f109, %f79, %f80;
	st.shared.f32 	[%r58], %f81;
	ld.shared.f32 	%f82, [%r59];
	ld.shared.f32 	%f83, [%r60];
	fma.rn.f32 	%f84, %f109, %f82, %f83;
	st.shared.f32 	[%r60], %f84;
	ld.shared.f32 	%f85, [%r61];
	ld.shared.f32 	%f86, [%r62];
	fma.rn.f32 	%f87, %f109, %f85, %f86;
	st.shared.f32 	[%r62], %f87;
	ld.shared.f32 	%f88, [%r63];
	ld.shared.f32 	%f89, [%r64];
	fma.rn.f32 	%f90, %f109, %f88, %f89;
	st.shared.f32 	[%r64], %f90;
	ld.shared.f32 	%f91, [%r65];
	ld.shared.f32 	%f92, [%r66];
	fma.rn.f32 	%f93, %f109, %f91, %f92;
	st.shared.f32 	[%r66], %f93;
	ld.shared.f32 	%f94, [%r67];
	ld.shared.f32 	%f95, [%r68];
	fma.rn.f32 	%f96, %f109, %f94, %f95;
	st.shared.f32 	[%r68], %f96;
	ld.shared.f32 	%f97, [%r69];
	ld.shared.f32 	%f98, [%r70];
	fma.rn.f32 	%f99, %f109, %f97, %f98;
	st.shared.f32 	[%r70], %f99;
	ld.shared.f32 	%f100, [%r71];
	ld.shared.f32 	%f101, [%r72];
	fma.rn.f32 	%f102, %f109, %f100, %f101;
	st.shared.f32 	[%r72], %f102;
	bar.sync 	0;
	add.s32 	%r186, %r186, 1;
	setp.ne.s32 	%p4, %r186, 0;
	add.s32 	%r185, %r185, 1;
	add.s32 	%r184, %r184, %r103;
	@%p4 bra 	$L__BB4_2;
$L__BB4_7:
	max.s32 	%r173, %r3, %r1;
	setp.ge.s32 	%p5, %r173, %r103;
	@%p5 bra 	$L__BB4_14;
	mul.lo.s32 	%r80, %r103, %r3;
	not.b32 	%r175, %r1;
	add.s32 	%r176, %r103, %r175;
	min.u32 	%r177, %r176, 31;
	add.s32 	%r81, %r177, 1;
	and.b32  	%r82, %r81, 3;
	setp.lt.u32 	%p6, %r176, 3;
	mov.b32 	%r190, 0;
	@%p6 bra 	$L__BB4_11;
	and.b32  	%r190, %r81, 60;
	add.s64 	%rd2, %rd1, 8;
	neg.s32 	%r188, %r190;
	mov.u32 	%r178, _ZZ12kernel_v3_32PfS_S_iE6result;
	add.s32 	%r179, %r4, %r178;
	add.s32 	%r187, %r179, 8;
	add.s32 	%r189, %r80, %r1;
$L__BB4_10:
	mul.wide.s32 	%rd12, %r189, 4;
	add.s64 	%rd13, %rd2, %rd12;
	ld.shared.f32 	%f103, [%r187+-8];
	st.global.f32 	[%rd13+-8], %f103;
	ld.shared.f32 	%f104, [%r187+-4];
	st.global.f32 	[%rd13+-4], %f104;
	ld.shared.f32 	%f105, [%r187];
	st.global.f32 	[%rd13], %f105;
	ld.shared.f32 	%f106, [%r187+4];
	st.global.f32 	[%rd13+4], %f106;
	add.s32 	%r189, %r189, 4;
	add.s32 	%r188, %r188, 4;
	add.s32 	%r187, %r187, 16;
	setp.ne.s32 	%p7, %r188, 0;
	@%p7 bra 	$L__BB4_10;
$L__BB4_11:
	setp.eq.s32 	%p8, %r82, 0;
	@%p8 bra 	$L__BB4_14;
	shl.b32 	%r180, %r190, 2;
	add.s32 	%r181, %r4, %r180;
	mov.u32 	%r182, _ZZ12kernel_v3_32PfS_S_iE6result;
	add.s32 	%r193, %r182, %r181;
	add.s32 	%r183, %r190, %r80;
	add.s32 	%r192, %r183, %r1;
	neg.s32 	%r191, %r82;
$L__BB4_13:
	.pragma "nounroll";
	mul.wide.s32 	%rd14, %r192, 4;
	add.s64 	%rd15, %rd1, %rd14;
	ld.shared.f32 	%f107, [%r193];
	st.global.f32 	[%rd15], %f107;
	add.s32 	%r193, %r193, 4;
	add.s32 	%r192, %r192, 1;
	add.s32 	%r191, %r191, 1;
	setp.ne.s32 	%p9, %r191, 0;
	@%p9 bra 	$L__BB4_13;
$L__BB4_14:
	ret;

}
	// .globl	_Z12kernel_v3_64PfS_S_i
.visible .entry _Z12kernel_v3_64PfS_S_i(
	.param .u64 .ptr .align 1 _Z12kernel_v3_64PfS_S_i_param_0,
	.param .u64 .ptr .align 1 _Z12kernel_v3_64PfS_S_i_param_1,
	.param .u64 .ptr .align 1 _Z12kernel_v3_64PfS_S_i_param_2,
	.param .u32 _Z12kernel_v3_64PfS_S_i_param_3
)
{
	.reg .pred 	%p<11>;
	.reg .b32 	%r<137>;
	.reg .b32 	%f<62>;
	.reg .b64 	%rd<16>;
	// demoted variable
	.shared .align 4 .b8 _ZZ12kernel_v3_64PfS_S_iE6result[16384];
	// demoted variable
	.shared .align 4 .b8 _ZZ12kernel_v3_64PfS_S_iE4bvec[256];
	ld.param.u64 	%rd5, [_Z12kernel_v3_64PfS_S_i_param_0];
	ld.param.u64 	%rd6, [_Z12kernel_v3_64PfS_S_i_param_1];
	ld.param.u64 	%rd7, [_Z12kernel_v3_64PfS_S_i_param_2];
	ld.param.u32 	%r39, [_Z12kernel_v3_64PfS_S_i_param_3];
	cvta.to.global.u64 	%rd1, %rd7;
	mov.u32 	%r40, %ctaid.x;
	shl.b32 	%r1, %r40, 6;
	mov.u32 	%r41, %ctaid.y;
	shl.b32 	%r42, %r41, 6;
	mov.u32 	%r2, %tid.x;
	add.s32 	%r3, %r1, %r2;
	add.s32 	%r4, %r42, %r2;
	shl.b32 	%r5, %r2, 8;
	mov.u32 	%r43, _ZZ12kernel_v3_64PfS_S_iE6result;
	add.s32 	%r6, %r43, %r5;
	mov.b32 	%r44, 0;
	st.shared.u32 	[%r6], %r44;
	st.shared.u32 	[%r6+4], %r44;
	st.shared.u32 	[%r6+8], %r44;
	st.shared.u32 	[%r6+12], %r44;
	st.shared.u32 	[%r6+16], %r44;
	st.shared.u32 	[%r6+20], %r44;
	st.shared.u32 	[%r6+24], %r44;
	st.shared.u32 	[%r6+28], %r44;
	st.shared.u32 	[%r6+32], %r44;
	st.shared.u32 	[%r6+36], %r44;
	st.shared.u32 	[%r6+40], %r44;
	st.shared.u32 	[%r6+44], %r44;
	st.shared.u32 	[%r6+48], %r44;
	st.shared.u32 	[%r6+52], %r44;
	st.shared.u32 	[%r6+56], %r44;
	st.shared.u32 	[%r6+60], %r44;
	st.shared.u32 	[%r6+64], %r44;
	st.shared.u32 	[%r6+68], %r44;
	st.shared.u32 	[%r6+72], %r44;
	st.shared.u32 	[%r6+76], %r44;
	st.shared.u32 	[%r6+80], %r44;
	st.shared.u32 	[%r6+84], %r44;
	st.shared.u32 	[%r6+88], %r44;
	st.shared.u32 	[%r6+92], %r44;
	st.shared.u32 	[%r6+96], %r44;
	st.shared.u32 	[%r6+100], %r44;
	st.shared.u32 	[%r6+104], %r44;
	st.shared.u32 	[%r6+108], %r44;
	st.shared.u32 	[%r6+112], %r44;
	st.shared.u32 	[%r6+116], %r44;
	st.shared.u32 	[%r6+120], %r44;
	st.shared.u32 	[%r6+124], %r44;
	st.shared.u32 	[%r6+128], %r44;
	st.shared.u32 	[%r6+132], %r44;
	st.shared.u32 	[%r6+136], %r44;
	st.shared.u32 	[%r6+140], %r44;
	st.shared.u32 	[%r6+144], %r44;
	st.shared.u32 	[%r6+148], %r44;
	st.shared.u32 	[%r6+152], %r44;
	st.shared.u32 	[%r6+156], %r44;
	st.shared.u32 	[%r6+160], %r44;
	st.shared.u32 	[%r6+164], %r44;
	st.shared.u32 	[%r6+168], %r44;
	st.shared.u32 	[%r6+172], %r44;
	st.shared.u32 	[%r6+176], %r44;
	st.shared.u32 	[%r6+180], %r44;
	st.shared.u32 	[%r6+184], %r44;
	st.shared.u32 	[%r6+188], %r44;
	st.shared.u32 	[%r6+192], %r44;
	st.shared.u32 	[%r6+196], %r44;
	st.shared.u32 	[%r6+200], %r44;
	st.shared.u32 	[%r6+204], %r44;
	st.shared.u32 	[%r6+208], %r44;
	st.shared.u32 	[%r6+212], %r44;
	st.shared.u32 	[%r6+216], %r44;
	st.shared.u32 	[%r6+220], %r44;
	st.shared.u32 	[%r6+224], %r44;
	st.shared.u32 	[%r6+228], %r44;
	st.shared.u32 	[%r6+232], %r44;
	st.shared.u32 	[%r6+236], %r44;
	st.shared.u32 	[%r6+240], %r44;
	st.shared.u32 	[%r6+244], %r44;
	st.shared.u32 	[%r6+248], %r44;
	st.shared.u32 	[%r6+252], %r44;
	setp.lt.s32 	%p1, %r39, 1;
	@%p1 bra 	$L__BB5_9;
	shl.b32 	%r46, %r2, 2;
	mov.u32 	%r47, _ZZ12kernel_v3_64PfS_S_iE4bvec;
	add.s32 	%r7, %r47, %r46;
	mul.lo.s32 	%r8, %r39, %r4;
	add.s32 	%r9, %r2, 7;
	cvta.to.global.u64 	%rd2, %rd6;
	cvta.to.global.u64 	%rd3, %rd5;
	mov.b32 	%r127, 0;
$L__BB5_2:
	setp.ge.s32 	%p2, %r3, %r39;
	mov.f32 	%f60, 0f00000000;
	@%p2 bra 	$L__BB5_4;
	mad.lo.s32 	%r48, %r127, %r39, %r3;
	mul.wide.s32 	%rd8, %r48, 4;
	add.s64 	%rd9, %rd2, %rd8;
	ld.global.f32 	%f60, [%rd9];
$L__BB5_4:
	setp.ge.u32 	%p3, %r4, %r39;
	st.shared.f32 	[%r7], %f60;
	mov.f32 	%f61, 0f00000000;
	@%p3 bra 	$L__BB5_6;
	add.s32 	%r49, %r127, %r8;
	mul.wide.u32 	%rd10, %r49, 4;
	add.s64 	%rd11, %rd3, %rd10;
	ld.global.f32 	%f61, [%rd11];
$L__BB5_6:
	bar.sync 	0;
	mov.b32 	%r129, 15;
	mov.u32 	%r128, %r9;
$L__BB5_7:
	shl.b32 	%r51, %r128, 2;
	add.s32 	%r52, %r51, -28;
	and.b32  	%r53, %r52, 252;
	add.s32 	%r55, %r47, %r53;
	ld.shared.f32 	%f7, [%r55];
	add.s32 	%r56, %r6, %r53;
	ld.shared.f32 	%f8, [%r56];
	fma.rn.f32 	%f9, %f61, %f7, %f8;
	st.shared.f32 	[%r56], %f9;
	add.s32 	%r57, %r51, -24;
	and.b32  	%r58, %r57, 252;
	add.s32 	%r59, %r47, %r58;
	ld.shared.f32 	%f10, [%r59];
	add.s32 	%r60, %r6, %r58;
	ld.shared.f32 	%f11, [%r60];
	fma.rn.f32 	%f12, %f61, %f10, %f11;
	st.shared.f32 	[%r60], %f12;
	add.s32 	%r61, %r51, -20;
	and.b32  	%r62, %r61, 252;
	add.s32 	%r63, %r47, %r62;
	ld.shared.f32 	%f13, [%r63];
	add.s32 	%r64, %r6, %r62;
	ld.shared.f32 	%f14, [%r64];
	fma.rn.f32 	%f15, %f61, %f13, %f14;
	st.shared.f32 	[%r64], %f15;
	add.s32 	%r65, %r51, -16;
	and.b32  	%r66, %r65, 252;
	add.s32 	%r67, %r47, %r66;
	ld.shared.f32 	%f16, [%r67];
	add.s32 	%r68, %r6, %r66;
	ld.shared.f32 	%f17, [%r68];
	fma.rn.f32 	%f18, %f61, %f16, %f17;
	st.shared.f32 	[%r68], %f18;
	add.s32 	%r69, %r51, -12;
	and.b32  	%r70, %r69, 252;
	add.s32 	%r71, %r47, %r70;
	ld.shared.f32 	%f19, [%r71];
	add.s32 	%r72, %r6, %r70;
	ld.shared.f32 	%f20, [%r72];
	fma.rn.f32 	%f21, %f61, %f19, %f20;
	st.shared.f32 	[%r72], %f21;
	add.s32 	%r73, %r51, -8;
	and.b32  	%r74, %r73, 252;
	add.s32 	%r75, %r47, %r74;
	ld.shared.f32 	%f22, [%r75];
	add.s32 	%r76, %r6, %r74;
	ld.shared.f32 	%f23, [%r76];
	fma.rn.f32 	%f24, %f61, %f22, %f23;
	st.shared.f32 	[%r76], %f24;
	add.s32 	%r77, %r51, -4;
	and.b32  	%r78, %r77, 252;
	add.s32 	%r79, %r47, %r78;
	ld.shared.f32 	%f25, [%r79];
	add.s32 	%r80, %r6, %r78;
	ld.shared.f32 	%f26, [%r80];
	fma.rn.f32 	%f27, %f61, %f25, %f26;
	st.shared.f32 	[%r80], %f27;
	and.b32  	%r81, %r51, 252;
	add.s32 	%r82, %r47, %r81;
	ld.shared.f32 	%f28, [%r82];
	add.s32 	%r83, %r6, %r81;
	ld.shared.f32 	%f29, [%r83];
	fma.rn.f32 	%f30, %f61, %f28, %f29;
	st.shared.f32 	[%r83], %f30;
	add.s32 	%r84, %r51, 4;
	and.b32  	%r85, %r84, 252;
	add.s32 	%r86, %r47, %r85;
	ld.shared.f32 	%f31, [%r86];
	add.s32 	%r87, %r6, %r85;
	ld.shared.f32 	%f32, [%r87];
	fma.rn.f32 	%f33, %f61, %f31, %f32;
	st.shared.f32 	[%r87], %f33;
	add.s32 	%r88, %r51, 8;
	and.b32  	%r89, %r88, 252;
	add.s32 	%r90, %r47, %r89;
	ld.shared.f32 	%f34, [%r90];
	add.s32 	%r91, %r6, %r89;
	ld.shared.f32 	%f35, [%r91];
	fma.rn.f32 	%f36, %f61, %f34, %f35;
	st.shared.f32 	[%r91], %f36;
	add.s32 	%r92, %r51, 12;
	and.b32  	%r93, %r92, 252;
	add.s32 	%r94, %r47, %r93;
	ld.shared.f32 	%f37, [%r94];
	add.s32 	%r95, %r6, %r93;
	ld.shared.f32 	%f38, [%r95];
	fma.rn.f32 	%f39, %f61, %f37, %f38;
	st.shared.f32 	[%r95], %f39;
	add.s32 	%r96, %r51, 16;
	and.b32  	%r97, %r96, 252;
	add.s32 	%r98, %r47, %r97;
	ld.shared.f32 	%f40, [%r98];
	add.s32 	%r99, %r6, %r97;
	ld.shared.f32 	%f41, [%r99];
	fma.rn.f32 	%f42, %f61, %f40, %f41;
	st.shared.f32 	[%r99], %f42;
	add.s32 	%r100, %r51, 20;
	and.b32  	%r101, %r100, 252;
	add.s32 	%r102, %r47, %r101;
	ld.shared.f32 	%f43, [%r102];
	add.s32 	%r103, %r6, %r101;
	ld.shared.f32 	%f44, [%r103];
	fma.rn.f32 	%f45, %f61, %f43, %f44;
	st.shared.f32 	[%r103], %f45;
	add.s32 	%r104, %r51, 24;
	and.b32  	%r105, %r104, 252;
	add.s32 	%r106, %r47, %r105;
	ld.shared.f32 	%f46, [%r106];
	add.s32 	%r107, %r6, %r105;
	ld.shared.f32 	%f47, [%r107];
	fma.rn.f32 	%f48, %f61, %f46, %f47;
	st.shared.f32 	[%r107], %f48;
	add.s32 	%r108, %r51, 28;
	and.b32  	%r109, %r108, 252;
	add.s32 	%r110, %r47, %r109;
	ld.shared.f32 	%f49, [%r110];
	add.s32 	%r111, %r6, %r109;
	ld.shared.f32 	%f50, [%r111];
	fma.rn.f32 	%f51, %f61, %f49, %f50;
	st.shared.f32 	[%r111], %f51;
	add.s32 	%r112, %r51, 32;
	and.b32  	%r113, %r112, 252;
	add.s32 	%r114, %r47, %r113;
	ld.shared.f32 	%f52, [%r114];
	add.s32 	%r115, %r6, %r113;
	ld.shared.f32 	%f53, [%r115];
	fma.rn.f32 	%f54, %f61, %f52, %f53;
	st.shared.f32 	[%r115], %f54;
	add.s32 	%r129, %r129, 16;
	add.s32 	%r128, %r128, 16;
	setp.ne.s32 	%p4, %r129, 79;
	@%p4 bra 	$L__BB5_7;
	bar.sync 	0;
	add.s32 	%r127, %r127, 1;
	setp.ne.s32 	%p5, %r127, %r39;
	@%p5 bra 	$L__BB5_2;
$L__BB5_9:
	max.s32 	%r116, %r4, %r1;
	setp.ge.s32 	%p6, %r116, %r39;
	@%p6 bra 	$L__BB5_16;
	mul.lo.s32 	%r16, %r39, %r4;
	not.b32 	%r118, %r1;
	add.s32 	%r119, %r39, %r118;
	min.u32 	%r120, %r119, 63;
	add.s32 	%r17, %r120, 1;
	and.b32  	%r18, %r17, 3;
	setp.lt.u32 	%p7, %r119, 3;
	mov.b32 	%r133, 0;
	@%p7 bra 	$L__BB5_13;
	and.b32  	%r133, %r17, 124;
	add.s64 	%rd4, %rd1, 8;
	neg.s32 	%r131, %r133;
	add.s32 	%r122, %r5, %r43;
	add.s32 	%r130, %r122, 8;
	add.s32 	%r132, %r16, %r1;
$L__BB5_12:
	mul.wide.s32 	%rd12, %r132, 4;
	add.s64 	%rd13, %rd4, %rd12;
	ld.shared.f32 	%f55, [%r130+-8];
	st.global.f32 	[%rd13+-8], %f55;
	ld.shared.f32 	%f56, [%r130+-4];
	st.global.f32 	[%rd13+-4], %f56;
	ld.shared.f32 	%f57, [%r130];
	st.global.f32 	[%rd13], %f57;
	ld.shared.f32 	%f58, [%r130+4];
	st.global.f32 	[%rd13+4], %f58;
	add.s32 	%r132, %r132, 4;
	add.s32 	%r131, %r131, 4;
	add.s32 	%r130, %r130, 16;
	setp.ne.s32 	%p8, %r131, 0;
	@%p8 bra 	$L__BB5_12;
$L__BB5_13:
	setp.eq.s32 	%p9, %r18, 0;
	@%p9 bra 	$L__BB5_16;
	shl.b32 	%r123, %r133, 2;
	add.s32 	%r124, %r5, %r123;
	add.s32 	%r136, %r43, %r124;
	add.s32 	%r126, %r133, %r16;
	add.s32 	%r135, %r126, %r1;
	neg.s32 	%r134, %r18;
$L__BB5_15:
	.pragma "nounroll";
	mul.wide.s32 	%rd14, %r135, 4;
	add.s64 	%rd15, %rd1, %rd14;
	ld.shared.f32 	%f59, [%r136];
	st.global.f32 	[%rd15], %f59;
	add.s32 	%r136, %r136, 4;
	add.s32 	%r135, %r135, 1;
	add.s32 	%r134, %r134, 1;
	setp.ne.s32 	%p10, %r134, 0;
	@%p10 bra 	$L__BB5_15;
$L__BB5_16:
	ret;

}
	// .globl	_Z12kernel_v4_32PfS_S_i
.visible .entry _Z12kernel_v4_32PfS_S_i(
	.param .u64 .ptr .align 1 _Z12kernel_v4_32PfS_S_i_param_0,
	.param .u64 .ptr .align 1 _Z12kernel_v4_32PfS_S_i_param_1,
	.param .u64 .ptr .align 1 _Z12kernel_v4_32PfS_S_i_param_2,
	.param .u32 _Z12kernel_v4_32PfS_S_i_param_3
)
{
	.reg .pred 	%p<42>;
	.reg .b32 	%r<196>;
	.reg .b32 	%f<106>;
	.reg .b64 	%rd<18>;
	// demoted variable
	.shared .align 4 .b8 _ZZ12kernel_v4_32PfS_S_iE6result[4096];
	ld.param.u64 	%rd5, [_Z12kernel_v4_32PfS_S_i_param_2];
	ld.param.u32 	%r72, [_Z12kernel_v4_32PfS_S_i_param_3];
	cvta.to.global.u64 	%rd1, %rd5;
	mov.u32 	%r73, %ctaid.x;
	shl.b32 	%r1, %r73, 5;
	mov.u32 	%r74, %ctaid.y;
	shl.b32 	%r75, %r74, 5;
	mov.u32 	%r2, %tid.x;
	add.s32 	%r3, %r75, %r2;
	shl.b32 	%r4, %r2, 7;
	mov.u32 	%r76, _ZZ12kernel_v4_32PfS_S_iE6result;
	add.s32 	%r5, %r76, %r4;
	mov.b32 	%r77, 0;
	st.shared.u32 	[%r5], %r77;
	st.shared.u32 	[%r5+4], %r77;
	st.shared.u32 	[%r5+8], %r77;
	st.shared.u32 	[%r5+12], %r77;
	st.shared.u32 	[%r5+16], %r77;
	st.shared.u32 	[%r5+20], %r77;
	st.shared.u32 	[%r5+24], %r77;
	st.shared.u32 	[%r5+28], %r77;
	st.shared.u32 	[%r5+32], %r77;
	st.shared.u32 	[%r5+36], %r77;
	st.shared.u32 	[%r5+40], %r77;
	st.shared.u32 	[%r5+44], %r77;
	st.shared.u32 	[%r5+48], %r77;
	st.shared.u32 	[%r5+52], %r77;
	st.shared.u32 	[%r5+56], %r77;
	st.shared.u32 	[%r5+60], %r77;
	st.shared.u32 	[%r5+64], %r77;
	st.shared.u32 	[%r5+68], %r77;
	st.shared.u32 	[%r5+72], %r77;
	st.shared.u32 	[%r5+76], %r77;
	st.shared.u32 	[%r5+80], %r77;
	st.shared.u32 	[%r5+84], %r77;
	st.shared.u32 	[%r5+88], %r77;
	st.shared.u32 	[%r5+92], %r77;
	st.shared.u32 	[%r5+96], %r77;
	st.shared.u32 	[%r5+100], %r77;
	st.shared.u32 	[%r5+104], %r77;
	st.shared.u32 	[%r5+108], %r77;
	st.shared.u32 	[%r5+112], %r77;
	st.shared.u32 	[%r5+116], %r77;
	st.shared.u32 	[%r5+120], %r77;
	st.shared.u32 	[%r5+124], %r77;
	setp.lt.s32 	%p1, %r72, 1;
	@%p1 bra 	$L__BB6_7;
	add.s32 	%r6, %r1, %r2;
	mul.lo.s32 	%r186, %r72, %r3;
	shl.b32 	%r78, %r2, 2;
	and.b32  	%r79, %r78, 124;
	add.s32 	%r8, %r5, %r79;
	add.s32 	%r80, %r78, 4;
	and.b32  	%r81, %r80, 124;
	add.s32 	%r9, %r5, %r81;
	add.s32 	%r82, %r78, 8;
	and.b32  	%r83, %r82, 124;
	add.s32 	%r10, %r5, %r83;
	add.s32 	%r84, %r78, 12;
	and.b32  	%r85, %r84, 124;
	add.s32 	%r11, %r5, %r85;
	add.s32 	%r86, %r78, 16;
	and.b32  	%r87, %r86, 124;
	add.s32 	%r12, %r5, %r87;
	add.s32 	%r88, %r78, 20;
	and.b32  	%r89, %r88, 124;
	add.s32 	%r13, %r5, %r89;
	add.s32 	%r90, %r78, 24;
	and.b32  	%r91, %r90, 124;
	add.s32 	%r14, %r5, %r91;
	add.s32 	%r92, %r78, 28;
	and.b32  	%r93, %r92, 124;
	add.s32 	%r15, %r5, %r93;
	add.s32 	%r94, %r78, 32;
	and.b32  	%r95, %r94, 124;
	add.s32 	%r16, %r5, %r95;
	add.s32 	%r96, %r78, 36;
	and.b32  	%r97, %r96, 124;
	add.s32 	%r17, %r5, %r97;
	add.s32 	%r98, %r78, 40;
	and.b32  	%r99, %r98, 124;
	add.s32 	%r18, %r5, %r99;
	add.s32 	%r100, %r78, 44;
	and.b32  	%r101, %r100, 124;
	add.s32 	%r19, %r5, %r101;
	add.s32 	%r102, %r78, 48;
	and.b32  	%r103, %r102, 124;
	add.s32 	%r20, %r5, %r103;
	add.s32 	%r104, %r78, 52;
	and.b32  	%r105, %r104, 124;
	add.s32 	%r21, %r5, %r105;
	add.s32 	%r106, %r78, 56;
	and.b32  	%r107, %r106, 124;
	add.s32 	%r22, %r5, %r107;
	add.s32 	%r108, %r78, 60;
	and.b32  	%r109, %r108, 124;
	add.s32 	%r23, %r5, %r109;
	xor.b32  	%r110, %r79, 64;
	add.s32 	%r24, %r5, %r110;
	add.s32 	%r111, %r78, 68;
	and.b32  	%r112, %r111, 124;
	add.s32 	%r25, %r5, %r112;
	add.s32 	%r113, %r78, 72;
	and.b32  	%r114, %r113, 124;
	add.s32 	%r26, %r5, %r114;
	add.s32 	%r115, %r78, 76;
	and.b32  	%r116, %r115, 124;
	add.s32 	%r27, %r5, %r116;
	add.s32 	%r117, %r78, 80;
	and.b32  	%r118, %r117, 124;
	add.s32 	%r28, %r5, %r118;
	add.s32 	%r119, %r78, 84;
	and.b32  	%r120, %r119, 124;
	add.s32 	%r29, %r5, %r120;
	add.s32 	%r121, %r78, 88;
	and.b32  	%r122, %r121, 124;
	add.s32 	%r30, %r5, %r122;
	add.s32 	%r123, %r78, 92;
	and.b32  	%r124, %r123, 124;
	add.s32 	%r31, %r5, %r124;
	add.s32 	%r125, %r78, 96;
	and.b32  	%r126, %r125, 124;
	add.s32 	%r32, %r5, %r126;
	add.s32 	%r127, %r78, 100;
	and.b32  	%r128, %r127, 124;
	add.s32 	%r33, %r5, %r128;
	add.s32 	%r129, %r78, 104;
	and.b32  	%r130, %r129, 124;
	add.s32 	%r34, %r5, %r130;
	add.s32 	%r131, %r78, 108;
	and.b32  	%r132, %r131, 124;
	add.s32 	%r35, %r5, %r132;
	add.s32 	%r133, %r78, 112;
	and.b32  	%r134, %r133, 124;
	add.s32 	%r36, %r5, %r134;
	add.s32 	%r135, %r78, 116;
	and.b32  	%r136, %r135, 124;
	add.s32 	%r37, %r5, %r136;
	add.s32 	%r137, %r78, 120;
	and.b32  	%r138, %r137, 124;
	add.s32 	%r38, %r5, %r138;
	add.s32 	%r139, %r78, 124;
	and.b32  	%r140, %r139, 124;
	add.s32 	%r39, %r5, %r140;
	neg.s32 	%r187, %r72;
	mov.u32 	%r185, %r6;
$L__BB6_2:
	setp.ge.s32 	%p2, %r6, %r72;
	mov.b32 	%r188, 0;
	@%p2 bra 	$L__BB6_4;
	ld.param.u64 	%rd17, [_Z12kernel_v4_32PfS_S_i_param_1];
	cvta.to.global.u64 	%rd6, %rd17;
	mul.wide.s32 	%rd7, %r185, 4;
	add.s64 	%rd8, %rd6, %rd7;
	ld.global.u32 	%r188, [%rd8];
$L__BB6_4:
	setp.ge.u32 	%p3, %r3, %r72;
	mov.f32 	%f105, 0f00000000;
	@%p3 bra 	$L__BB6_6;
	ld.param.u64 	%rd16, [_Z12kernel_v4_32PfS_S_i_param_0];
	cvta.to.global.u64 	%rd9, %rd16;
	mul.wide.u32 	%rd10, %r186, 4;
	add.s64 	%rd11, %rd9, %rd10;
	ld.global.f32 	%f105, [%rd11];
$L__BB6_6:
	bar.sync 	0;
	shfl.sync.idx.b32	%r142|%p4, %r188, 0, 31, -1;
	mov.b32 	%f4, %r142;
	ld.shared.f32 	%f5, [%r8];
	fma.rn.f32 	%f6, %f105, %f4, %f5;
	st.shared.f32 	[%r8], %f6;
	shfl.sync.idx.b32	%r143|%p5, %r188, 1, 31, -1;
	mov.b32 	%f7, %r143;
	ld.shared.f32 	%f8, [%r9];
	fma.rn.f32 	%f9, %f105, %f7, %f8;
	st.shared.f32 	[%r9], %f9;
	shfl.sync.idx.b32	%r144|%p6, %r188, 2, 31, -1;
	mov.b32 	%f10, %r144;
	ld.shared.f32 	%f11, [%r10];
	fma.rn.f32 	%f12, %f105, %f10, %f11;
	st.shared.f32 	[%r10], %f12;
	shfl.sync.idx.b32	%r145|%p7, %r188, 3, 31, -1;
	mov.b32 	%f13, %r145;
	ld.shared.f32 	%f14, [%r11];
	fma.rn.f32 	%f15, %f105, %f13, %f14;
	st.shared.f32 	[%r11], %f15;
	shfl.sync.idx.b32	%r146|%p8, %r188, 4, 31, -1;
	mov.b32 	%f16, %r146;
	ld.shared.f32 	%f17, [%r12];
	fma.rn.f32 	%f18, %f105, %f16, %f17;
	st.shared.f32 	[%r12], %f18;
	shfl.sync.idx.b32	%r147|%p9, %r188, 5, 31, -1;
	mov.b32 	%f19, %r147;
	ld.shared.f32 	%f20, [%r13];
	fma.rn.f32 	%f21, %f105, %f19, %f20;
	st.shared.f32 	[%r13], %f21;
	shfl.sync.idx.b32	%r148|%p10, %r188, 6, 31, -1;
	mov.b32 	%f22, %r148;
	ld.shared.f32 	%f23, [%r14];
	fma.rn.f32 	%f24, %f105, %f22, %f23;
	st.shared.f32 	[%r14], %f24;
	shfl.sync.idx.b32	%r149|%p11, %r188, 7, 31, -1;
	mov.b32 	%f25, %r149;
	ld.shared.f32 	%f26, [%r15];
	fma.rn.f32 	%f27, %f105, %f25, %f26;
	st.shared.f32 	[%r15], %f27;
	shfl.sync.idx.b32	%r150|%p12, %r188, 8, 31, -1;
	mov.b32 	%f28, %r150;
	ld.shared.f32 	%f29, [%r16];
	fma.rn.f32 	%f30, %f105, %f28, %f29;
	st.shared.f32 	[%r16], %f30;
	shfl.sync.idx.b32	%r151|%p13, %r188, 9, 31, -1;
	mov.b32 	%f31, %r151;
	ld.shared.f32 	%f32, [%r17];
	fma.rn.f32 	%f33, %f105, %f31, %f32;
	st.shared.f32 	[%r17], %f33;
	shfl.sync.idx.b32	%r152|%p14, %r188, 10, 31, -1;
	mov.b32 	%f34, %r152;
	ld.shared.f32 	%f35, [%r18];
	fma.rn.f32 	%f36, %f105, %f34, %f35;
	st.shared.f32 	[%r18], %f36;
	shfl.sync.idx.b32	%r153|%p15, %r188, 11, 31, -1;
	mov.b32 	%f37, %r153;
	ld.shared.f32 	%f38, [%r19];
	fma.rn.f32 	%f39, %f105, %f37, %f38;
	st.shared.f32 	[%r19], %f39;
	shfl.sync.idx.b32	%r154|%p16, %r188, 12, 31, -1;
	mov.b32 	%f40, %r154;
	ld.shared.f32 	%f41, [%r20];
	fma.rn.f32 	%f42, %f105, %f40, %f41;
	st.shared.f32 	[%r20], %f42;
	shfl.sync.idx.b32	%r155|%p17, %r188, 13, 31, -1;
	mov.b32 	%f43, %r155;
	ld.shared.f32 	%f44, [%r21];
	fma.rn.f32 	%f45, %f105, %f43, %f44;
	st.shared.f32 	[%r21], %f45;
	shfl.sync.idx.b32	%r156|%p18, %r188, 14, 31, -1;
	mov.b32 	%f46, %r156;
	ld.shared.f32 	%f47, [%r22];
	fma.rn.f32 	%f48, %f105, %f46, %f47;
	st.shared.f32 	[%r22], %f48;
	shfl.sync.idx.b32	%r157|%p19, %r188, 15, 31, -1;
	mov.b32 	%f49, %r157;
	ld.shared.f32 	%f50, [%r23];
	fma.rn.f32 	%f51, %f105, %f49, %f50;
	st.shared.f32 	[%r23], %f51;
	shfl.sync.idx.b32	%r158|%p20, %r188, 16, 31, -1;
	mov.b32 	%f52, %r158;
	ld.shared.f32 	%f53, [%r24];
	fma.rn.f32 	%f54, %f105, %f52, %f53;
	st.shared.f32 	[%r24], %f54;
	shfl.sync.idx.b32	%r159|%p21, %r188, 17, 31, -1;
	mov.b32 	%f55, %r159;
	ld.shared.f32 	%f56, [%r25];
	fma.rn.f32 	%f57, %f105, %f55, %f56;
	st.shared.f32 	[%r25], %f57;
	shfl.sync.idx.b32	%r160|%p22, %r188, 18, 31, -1;
	mov.b32 	%f58, %r160;
	ld.shared.f32 	%f59, [%r26];
	fma.rn.f32 	%f60, %f105, %f58, %f59;
	st.shared.f32 	[%r26], %f60;
	shfl.sync.idx.b32	%r161|%p23, %r188, 19, 31, -1;
	mov.b32 	%f61, %r161;
	ld.shared.f32 	%f62, [%r27];
	fma.rn.f32 	%f63, %f105, %f61, %f62;
	st.shared.f32 	[%r27], %f63;
	shfl.sync.idx.b32	%r162|%p24, %r188, 20, 31, -1;
	mov.b32 	%f64, %r162;
	ld.shared.f32 	%f65, [%r28];
	fma.rn.f32 	%f66, %f105, %f64, %f65;
	st.shared.f32 	[%r28], %f66;
	shfl.sync.idx.b32	%r163|%p25, %r188, 21, 31, -1;
	mov.b32 	%f67, %r163;
	ld.shared.f32 	%f68, [%r29];
	fma.rn.f32 	%f69, %f105, %f67, %f68;
	st.shared.f32 	[%r29], %f69;
	shfl.sync.idx.b32	%r164|%p26, %r188, 22, 31, -1;
	mov.b32 	%f70, %r164;
	ld.shared.f32 	%f71, [%r30];
	fma.rn.f32 	%f72, %f105, %f70, %f71;
	st.shared.f32 	[%r30], %f72;
	shfl.sync.idx.b32	%r165|%p27, %r188, 23, 31, -1;
	mov.b32 	%f73, %r165;
	ld.shared.f32 	%f74, [%r31];
	fma.rn.f32 	%f75, %f105, %f73, %f74;
	st.shared.f32 	[%r31], %f75;
	shfl.sync.idx.b32	%r166|%p28, %r188, 24, 31, -1;
	mov.b32 	%f76, %r166;
	ld.shared.f32 	%f77, [%r32];
	fma.rn.f32 	%f78, %f105, %f76, %f77;
	st.shared.f32 	[%r32], %f78;
	shfl.sync.idx.b32	%r167|%p29, %r188, 25, 31, -1;
	mov.b32 	%f79, %r167;
	ld.shared.f32 	%f80, [%r33];
	fma.rn.f32 	%f81, %f105, %f79, %f80;
	st.shared.f32 	[%r33], %f81;
	shfl.sync.idx.b32	%r168|%p30, %r188, 26, 31, -1;
	mov.b32 	%f82, %r168;
	ld.shared.f32 	%f83, [%r34];
	fma.rn.f32 	%f84, %f105, %f82, %f83;
	st.shared.f32 	[%r34], %f84;
	shfl.sync.idx.b32	%r169|%p31, %r188, 27, 31, -1;
	mov.b32 	%f85, %r169;
	ld.shared.f32 	%f86, [%r35];
	fma.rn.f32 	%f87, %f105, %f85, %f86;
	st.shared.f32 	[%r35], %f87;
	shfl.sync.idx.b32	%r170|%p32, %r188, 28, 31, -1;
	mov.b32 	%f88, %r170;
	ld.shared.f32 	%f89, [%r36];
	fma.rn.f32 	%f90, %f105, %f88, %f89;
	st.shared.f32 	[%r36], %f90;
	shfl.sync.idx.b32	%r171|%p33, %r188, 29, 31, -1;
	mov.b32 	%f91, %r171;
	ld.shared.f32 	%f92, [%r37];
	fma.rn.f32 	%f93, %f105, %f91, %f92;
	st.shared.f32 	[%r37], %f93;
	shfl.sync.idx.b32	%r172|%p34, %r188, 30, 31, -1;
	mov.b32 	%f94, %r172;
	ld.shared.f32 	%f95, [%r38];
	fma.rn.f32 	%f96, %f105, %f94, %f95;
	st.shared.f32 	[%r38], %f96;
	shfl.sync.idx.b32	%r173|%p35, %r188, 31, 31, -1;
	mov.b32 	%f97, %r173;
	ld.shared.f32 	%f98, [%r39];
	fma.rn.f32 	%f99, %f105, %f97, %f98;
	st.shared.f32 	[%r39], %f99;
	bar.sync 	0;
	add.s32 	%r187, %r187, 1;
	setp.ne.s32 	%p36, %r187, 0;
	add.s32 	%r186, %r186, 1;
	add.s32 	%r185, %r185, %r72;
	@%p36 bra 	$L__BB6_2;
$L__BB6_7:
	max.s32 	%r174, %r3, %r1;
	setp.ge.s32 	%p37, %r174, %r72;
	@%p37 bra 	$L__BB6_14;
	mul.lo.s32 	%r49, %r72, %r3;
	not.b32 	%r176, %r1;
	add.s32 	%r177, %r72, %r176;
	min.u32 	%r178, %r177, 31;
	add.s32 	%r50, %r178, 1;
	and.b32  	%r51, %r50, 3;
	setp.lt.u32 	%p38, %r177, 3;
	mov.b32 	%r192, 0;
	@%p38 bra 	$L__BB6_11;
	and.b32  	%r192, %r50, 60;
	add.s64 	%rd2, %rd1, 8;
	neg.s32 	%r190, %r192;
	mov.u32 	%r179, _ZZ12kernel_v4_32PfS_S_iE6result;
	add.s32 	%r180, %r4, %r179;
	add.s32 	%r189, %r180, 8;
	add.s32 	%r191, %r49, %r1;
$L__BB6_10:
	mul.wide.s32 	%rd12, %r191, 4;
	add.s64 	%rd13, %rd2, %rd12;
	ld.shared.f32 	%f100, [%r189+-8];
	st.global.f32 	[%rd13+-8], %f100;
	ld.shared.f32 	%f101, [%r189+-4];
	st.global.f32 	[%rd13+-4], %f101;
	ld.shared.f32 	%f102, [%r189];
	st.global.f32 	[%rd13], %f102;
	ld.shared.f32 	%f103, [%r189+4];
	st.global.f32 	[%rd13+4], %f103;
	add.s32 	%r191, %r191, 4;
	add.s32 	%r190, %r190, 4;
	add.s32 	%r189, %r189, 16;
	setp.ne.s32 	%p39, %r190, 0;
	@%p39 bra 	$L__BB6_10;
$L__BB6_11:
	setp.eq.s32 	%p40, %r51, 0;
	@%p40 bra 	$L__BB6_14;
	shl.b32 	%r181, %r192, 2;
	add.s32 	%r182, %r4, %r181;
	mov.u32 	%r183, _ZZ12kernel_v4_32PfS_S_iE6result;
	add.s32 	%r195, %r183, %r182;
	add.s32 	%r184, %r192, %r49;
	add.s32 	%r194, %r184, %r1;
	neg.s32 	%r193, %r51;
$L__BB6_13:
	.pragma "nounroll";
	mul.wide.s32 	%rd14, %r194, 4;
	add.s64 	%rd15, %rd1, %rd14;
	ld.shared.f32 	%f104, [%r195];
	st.global.f32 	[%rd15], %f104;
	add.s32 	%r195, %r195, 4;
	add.s32 	%r194, %r194, 1;
	add.s32 	%r193, %r193, 1;
	setp.ne.s32 	%p41, %r193, 0;
	@%p41 bra 	$L__BB6_13;
$L__BB6_14:
	ret;

}
	// .globl	_Z12kernel_v5_32PfS_S_i
.visible .entry _Z12kernel_v5_32PfS_S_i(
	.param .u64 .ptr .align 1 _Z12kernel_v5_32PfS_S_i_param_0,
	.param .u64 .ptr .align 1 _Z12kernel_v5_32PfS_S_i_param_1,
	.param .u64 .ptr .align 1 _Z12kernel_v5_32PfS_S_i_param_2,
	.param .u32 _Z12kernel_v5_32PfS_S_i_param_3
)
{
	.reg .pred 	%p<70>;
	.reg .b32 	%r<88>;
	.reg .b32 	%f<199>;
	.reg .b64 	%rd<15>;

	ld.param.u64 	%rd3, [_Z12kernel_v5_32PfS_S_i_param_0];
	ld.param.u32 	%r16, [_Z12kernel_v5_32PfS_S_i_param_3];
	mov.u32 	%r17, %ctaid.x;
	shl.b32 	%r1, %r17, 5;
	mov.u32 	%r18, %ctaid.y;
	shl.b32 	%r2, %r18, 5;
	mov.u32 	%r3, %tid.x;
	add.s32 	%r4, %r2, %r3;
	setp.lt.s32 	%p1, %r16, 1;
	mov.f32 	%f167, 0f00000000;
	mov.f32 	%f168, %f167;
	mov.f32 	%f169, %f167;
	mov.f32 	%f170, %f167;
	mov.f32 	%f171, %f167;
	mov.f32 	%f172, %f167;
	mov.f32 	%f173, %f167;
	mov.f32 	%f174, %f167;
	mov.f32 	%f175, %f167;
	mov.f32 	%f176, %f167;
	mov.f32 	%f177, %f167;
	mov.f32 	%f178, %f167;
	mov.f32 	%f179, %f167;
	mov.f32 	%f180, %f167;
	mov.f32 	%f181, %f167;
	mov.f32 	%f182, %f167;
	mov.f32 	%f183, %f167;
	mov.f32 	%f184, %f167;
	mov.f32 	%f185, %f167;
	mov.f32 	%f186, %f167;
	mov.f32 	%f187, %f167;
	mov.f32 	%f188, %f167;
	mov.f32 	%f189, %f167;
	mov.f32 	%f190, %f167;
	mov.f32 	%f191, %f167;
	mov.f32 	%f192, %f167;
	mov.f32 	%f193, %f167;
	mov.f32 	%f194, %f167;
	mov.f32 	%f195, %f167;
	mov.f32 	%f196, %f167;
	mov.f32 	%f197, %f167;
	mov.f32 	%f198, %f167;
	@%p1 bra 	$L__BB7_7;
	add.s32 	%r5, %r1, %r3;
	mul.lo.s32 	%r85, %r16, %r4;
	neg.s32 	%r86, %r16;
	cvta.to.global.u64 	%rd1, %rd3;
	mov.f32 	%f167, 0f00000000;
	mov.u32 	%r84, %r5;
$L__BB7_2:
	setp.ge.s32 	%p2, %r5, %r16;
	mov.b32 	%r87, 0;
	@%p2 bra 	$L__BB7_4;
	ld.param.u64 	%rd13, [_Z12kernel_v5_32PfS_S_i_param_1];
	cvta.to.global.u64 	%rd6, %rd13;
	mul.wide.s32 	%rd7, %r84, 4;
	add.s64 	%rd8, %rd6, %rd7;
	ld.global.u32 	%r87, [%rd8];
$L__BB7_4:
	setp.ge.u32 	%p3, %r4, %r16;
	mov.f32 	%f166, 0f00000000;
	@%p3 bra 	$L__BB7_6;
	mul.wide.u32 	%rd9, %r85, 4;
	add.s64 	%rd10, %rd1, %rd9;
	ld.global.f32 	%f166, [%rd10];
$L__BB7_6:
	shfl.sync.idx.b32	%r20|%p4, %r87, 0, 31, -1;
	mov.b32 	%f102, %r20;
	fma.rn.f32 	%f198, %f166, %f102, %f198;
	shfl.sync.idx.b32	%r21|%p5, %r87, 1, 31, -1;
	mov.b32 	%f103, %r21;
	fma.rn.f32 	%f197, %f166, %f103, %f197;
	shfl.sync.idx.b32	%r22|%p6, %r87, 2, 31, -1;
	mov.b32 	%f104, %r22;
	fma.rn.f32 	%f196, %f166, %f104, %f196;
	shfl.sync.idx.b32	%r23|%p7, %r87, 3, 31, -1;
	mov.b32 	%f105, %r23;
	fma.rn.f32 	%f195, %f166, %f105, %f195;
	shfl.sync.idx.b32	%r24|%p8, %r87, 4, 31, -1;
	mov.b32 	%f106, %r24;
	fma.rn.f32 	%f194, %f166, %f106, %f194;
	shfl.sync.idx.b32	%r25|%p9, %r87, 5, 31, -1;
	mov.b32 	%f107, %r25;
	fma.rn.f32 	%f193, %f166, %f107, %f193;
	shfl.sync.idx.b32	%r26|%p10, %r87, 6, 31, -1;
	mov.b32 	%f108, %r26;
	fma.rn.f32 	%f192, %f166, %f108, %f192;
	shfl.sync.idx.b32	%r27|%p11, %r87, 7, 31, -1;
	mov.b32 	%f109, %r27;
	fma.rn.f32 	%f191, %f166, %f109, %f191;
	shfl.sync.idx.b32	%r28|%p12, %r87, 8, 31, -1;
	mov.b32 	%f110, %r28;
	fma.rn.f32 	%f190, %f166, %f110, %f190;
	shfl.sync.idx.b32	%r29|%p13, %r87, 9, 31, -1;
	mov.b32 	%f111, %r29;
	fma.rn.f32 	%f189, %f166, %f111, %f189;
	shfl.sync.idx.b32	%r30|%p14, %r87, 10, 31, -1;
	mov.b32 	%f112, %r30;
	fma.rn.f32 	%f188, %f166, %f112, %f188;
	shfl.sync.idx.b32	%r31|%p15, %r87, 11, 31, -1;
	mov.b32 	%f113, %r31;
	fma.rn.f32 	%f187, %f166, %f113, %f187;
	shfl.sync.idx.b32	%r32|%p16, %r87, 12, 31, -1;
	mov.b32 	%f114, %r32;
	fma.rn.f32 	%f186, %f166, %f114, %f186;
	shfl.sync.idx.b32	%r33|%p17, %r87, 13, 31, -1;
	mov.b32 	%f115, %r33;
	fma.rn.f32 	%f185, %f166, %f115, %f185;
	shfl.sync.idx.b32	%r34|%p18, %r87, 14, 31, -1;
	mov.b32 	%f116, %r34;
	fma.rn.f32 	%f184, %f166, %f116, %f184;
	shfl.sync.idx.b32	%r35|%p19, %r87, 15, 31, -1;
	mov.b32 	%f117, %r35;
	fma.rn.f32 	%f183, %f166, %f117, %f183;
	shfl.sync.idx.b32	%r36|%p20, %r87, 16, 31, -1;
	mov.b32 	%f118, %r36;
	fma.rn.f32 	%f182, %f166, %f118, %f182;
	shfl.sync.idx.b32	%r37|%p21, %r87, 17, 31, -1;
	mov.b32 	%f119, %r37;
	fma.rn.f32 	%f181, %f166, %f119, %f181;
	shfl.sync.idx.b32	%r38|%p22, %r87, 18, 31, -1;
	mov.b32 	%f120, %r38;
	fma.rn.f32 	%f180, %f166, %f120, %f180;
	shfl.sync.idx.b32	%r39|%p23, %r87, 19, 31, -1;
	mov.b32 	%f121, %r39;
	fma.rn.f32 	%f179, %f166, %f121, %f179;
	shfl.sync.idx.b32	%r40|%p24, %r87, 20, 31, -1;
	mov.b32 	%f122, %r40;
	fma.rn.f32 	%f178, %f166, %f122, %f178;
	shfl.sync.idx.b32	%r41|%p25, %r87, 21, 31, -1;
	mov.b32 	%f123, %r41;
	fma.rn.f32 	%f177, %f166, %f123, %f177;
	shfl.sync.idx.b32	%r42|%p26, %r87, 22, 31, -1;
	mov.b32 	%f124, %r42;
	fma.rn.f32 	%f176, %f166, %f124, %f176;
	shfl.sync.idx.b32	%r43|%p27, %r87, 23, 31, -1;
	mov.b32 	%f125, %r43;
	fma.rn.f32 	%f175, %f166, %f125, %f175;
	shfl.sync.idx.b32	%r44|%p28, %r87, 24, 31, -1;
	mov.b32 	%f126, %r44;
	fma.rn.f32 	%f174, %f166, %f126, %f174;
	shfl.sync.idx.b32	%r45|%p29, %r87, 25, 31, -1;
	mov.b32 	%f127, %r45;
	fma.rn.f32 	%f173, %f166, %f127, %f173;
	shfl.sync.idx.b32	%r46|%p30, %r87, 26, 31, -1;
	mov.b32 	%f128, %r46;
	fma.rn.f32 	%f172, %f166, %f128, %f172;
	shfl.sync.idx.b32	%r47|%p31, %r87, 27, 31, -1;
	mov.b32 	%f129, %r47;
	fma.rn.f32 	%f171, %f166, %f129, %f171;
	shfl.sync.idx.b32	%r48|%p32, %r87, 28, 31, -1;
	mov.b32 	%f130, %r48;
	fma.rn.f32 	%f170, %f166, %f130, %f170;
	shfl.sync.idx.b32	%r49|%p33, %r87, 29, 31, -1;
	mov.b32 	%f131, %r49;
	fma.rn.f32 	%f169, %f166, %f131, %f169;
	shfl.sync.idx.b32	%r50|%p34, %r87, 30, 31, -1;
	mov.b32 	%f132, %r50;
	fma.rn.f32 	%f168, %f166, %f132, %f168;
	shfl.sync.idx.b32	%r51|%p35, %r87, 31, 31, -1;
	mov.b32 	%f133, %r51;
	fma.rn.f32 	%f167, %f166, %f133, %f167;
	add.s32 	%r86, %r86, 1;
	setp.ne.s32 	%p36, %r86, 0;
	add.s32 	%r85, %r85, 1;
	add.s32 	%r84, %r84, %r16;
	@%p36 bra 	$L__BB7_2;
$L__BB7_7:
	setp.ge.s32 	%p37, %r4, %r16;
	@%p37 bra 	$L__BB7_72;
	ld.param.u64 	%rd14, [_Z12kernel_v5_32PfS_S_i_param_2];
	mad.lo.s32 	%r52, %r16, %r4, %r2;
	setp.ge.s32 	%p38, %r1, %r16;
	cvta.to.global.u64 	%rd11, %rd14;
	mul.wide.s32 	%rd12, %r52, 4;
	add.s64 	%rd2, %rd11, %rd12;
	@%p38 bra 	$L__BB7_10;
	st.global.f32 	[%rd2], %f198;
$L__BB7_10:
	add.s32 	%r53, %r1, 1;
	setp.ge.s32 	%p39, %r53, %r16;
	@%p39 bra 	$L__BB7_12;
	st.global.f32 	[%rd2+4], %f197;
$L__BB7_12:
	add.s32 	%r54, %r1, 2;
	setp.ge.s32 	%p40, %r54, %r16;
	@%p40 bra 	$L__BB7_14;
	st.global.f32 	[%rd2+8], %f196;
$L__BB7_14:
	add.s32 	%r55, %r1, 3;
	setp.ge.s32 	%p41, %r55, %r16;
	@%p41 bra 	$L__BB7_16;
	st.global.f32 	[%rd2+12], %f195;
$L__BB7_16:
	add.s32 	%r56, %r1, 4;
	setp.ge.s32 	%p42, %r56, %r16;
	@%p42 bra 	$L__BB7_18;
	st.global.f32 	[%rd2+16], %f194;
$L__BB7_18:
	add.s32 	%r57, %r1, 5;
	setp.ge.s32 	%p43, %r57, %r16;
	@%p43 bra 	$L__BB7_20;
	st.global.f32 	[%rd2+20], %f193;
$L__BB7_20:
	add.s32 	%r58, %r1, 6;
	setp.ge.s32 	%p44, %r58, %r16;
	@%p44 bra 	$L__BB7_22;
	st.global.f32 	[%rd2+24], %f192;
$L__BB7_22:
	add.s32 	%r59, %r1, 7;
	setp.ge.s32 	%p45, %r59, %r16;
	@%p45 bra 	$L__BB7_24;
	st.global.f32 	[%rd2+28], %f191;
$L__BB7_24:
	add.s32 	%r60, %r1, 8;
	setp.ge.s32 	%p46, %r60, %r16;
	@%p46 bra 	$L__BB7_26;
	st.global.f32 	[%rd2+32], %f190;
$L__BB7_26:
	add.s32 	%r61, %r1, 9;
	setp.ge.s32 	%p47, %r61, %r16;
	@%p47 bra 	$L__BB7_28;
	st.global.f32 	[%rd2+36], %f189;
$L__BB7_28:
	add.s32 	%r62, %r1, 10;
	setp.ge.s32 	%p48, %r62, %r16;
	@%p48 bra 	$L__BB7_30;
	st.global.f32 	[%rd2+40], %f188;
$L__BB7_30:
	add.s32 	%r63, %r1, 11;
	setp.ge.s32 	%p49, %r63, %r16;
	@%p49 bra 	$L__BB7_32;
	st.global.f32 	[%rd2+44], %f187;
$L__BB7_32:
	add.s32 	%r64, %r1, 12;
	setp.ge.s32 	%p50, %r64, %r16;
	@%p50 bra 	$L__BB7_34;
	st.global.f32 	[%rd2+48], %f186;
$L__BB7_34:
	add.s32 	%r65, %r1, 13;
	setp.ge.s32 	%p51, %r65, %r16;
	@%p51 bra 	$L__BB7_36;
	st.global.f32 	[%rd2+52], %f185;
$L__BB7_36:
	add.s32 	%r66, %r1, 14;
	setp.ge.s32 	%p52, %r66, %r16;
	@%p52 bra 	$L__BB7_38;
	st.global.f32 	[%rd2+56], %f184;
$L__BB7_38:
	add.s32 	%r67, %r1, 15;
	setp.ge.s32 	%p53, %r67, %r16;
	@%p53 bra 	$L__BB7_40;
	st.global.f32 	[%rd2+60], %f183;
$L__BB7_40:
	add.s32 	%r68, %r1, 16;
	setp.ge.s32 	%p54, %r68, %r16;
	@%p54 bra 	$L__BB7_42;
	st.global.f32 	[%rd2+64], %f182;
$L__BB7_42:
	add.s32 	%r69, %r1, 17;
	setp.ge.s32 	%p55, %r69, %r16;
	@%p55 bra 	$L__BB7_44;
	st.global.f32 	[%rd2+68], %f181;
$L__BB7_44:
	add.s32 	%r70, %r1, 18;
	setp.ge.s32 	%p56, %r70, %r16;
	@%p56 bra 	$L__BB7_46;
	st.global.f32 	[%rd2+72], %f180;
$L__BB7_46:
	add.s32 	%r71, %r1, 19;
	setp.ge.s32 	%p57, %r71, %r16;
	@%p57 bra 	$L__BB7_48;
	st.global.f32 	[%rd2+76], %f179;
$L__BB7_48:
	add.s32 	%r72, %r1, 20;
	setp.ge.s32 	%p58, %r72, %r16;
	@%p58 bra 	$L__BB7_50;
	st.global.f32 	[%rd2+80], %f178;
$L__BB7_50:
	add.s32 	%r73, %r1, 21;
	setp.ge.s32 	%p59, %r73, %r16;
	@%p59 bra 	$L__BB7_52;
	st.global.f32 	[%rd2+84], %f177;
$L__BB7_52:
	add.s32 	%r74, %r1, 22;
	setp.ge.s32 	%p60, %r74, %r16;
	@%p60 bra 	$L__BB7_54;
	st.global.f32 	[%rd2+88], %f176;
$L__BB7_54:
	add.s32 	%r75, %r1, 23;
	setp.ge.s32 	%p61, %r75, %r16;
	@%p61 bra 	$L__BB7_56;
	st.global.f32 	[%rd2+92], %f175;
$L__BB7_56:
	add.s32 	%r76, %r1, 24;
	setp.ge.s32 	%p62, %r76, %r16;
	@%p62 bra 	$L__BB7_58;
	st.global.f32 	[%rd2+96], %f174;
$L__BB7_58:
	add.s32 	%r77, %r1, 25;
	setp.ge.s32 	%p63, %r77, %r16;
	@%p63 bra 	$L__BB7_60;
	st.global.f32 	[%rd2+100], %f173;
$L__BB7_60:
	add.s32 	%r78, %r1, 26;
	setp.ge.s32 	%p64, %r78, %r16;
	@%p64 bra 	$L__BB7_62;
	st.global.f32 	[%rd2+104], %f172;
$L__BB7_62:
	add.s32 	%r79, %r1, 27;
	setp.ge.s32 	%p65, %r79, %r16;
	@%p65 bra 	$L__BB7_64;
	st.global.f32 	[%rd2+108], %f171;
$L__BB7_64:
	add.s32 	%r80, %r1, 28;
	setp.ge.s32 	%p66, %r80, %r16;
	@%p66 bra 	$L__BB7_66;
	st.global.f32 	[%rd2+112], %f170;
$L__BB7_66:
	add.s32 	%r81, %r1, 29;
	setp.ge.s32 	%p67, %r81, %r16;
	@%p67 bra 	$L__BB7_68;
	st.global.f32 	[%rd2+116], %f169;
$L__BB7_68:
	add.s32 	%r82, %r1, 30;
	setp.ge.s32 	%p68, %r82, %r16;
	@%p68 bra 	$L__BB7_70;
	st.global.f32 	[%rd2+120], %f168;
$L__BB7_70:
	add.s32 	%r83, %r1, 31;
	setp.ge.s32 	%p69, %r83, %r16;
	@%p69 bra 	$L__BB7_72;
	st.global.f32 	[%rd2+124], %f167;
$L__BB7_72:
	ret;

}


// ===== COMPILED SASS (sm_100) =====

	.target	sm_100

	.elftype	@"ET_EXEC"


//--------------------- .note.nv.tkinfo           --------------------------
	.section	.note.nv.tkinfo,"",@"SHT_NOTE"
	.sectionflags	@"SHF_NOTE_NV_TKINFO"
	.tkinfo
        /*0018*/ 	.word	0x00000002
        /*0030*/ 	.string	""
        /*0030*/ 	.string	"ptxas"
        /*0030*/ 	.string	"Cuda compilation tools, release 13.0, V13.0.88"
        /*0030*/ 	.string	"Build cuda_13.0.r13.0/compiler.36424714_0"
        /*0030*/ 	.string	"-arch sm_100 -m 64 "



//--------------------- .note.nv.cuinfo           --------------------------
	.section	.note.nv.cuinfo,"",@"SHT_NOTE"
	.sectionflags	@"SHF_NOTE_NV_CUINFO"
        /*0018*/ 	.short	0x0002
        /*001a*/ 	.short	0x0064
        /*001c*/ 	.short	0x0082
	.zero		2


//--------------------- .nv.info                  --------------------------
	.section	.nv.info,"",@"SHT_CUDA_INFO"
	.align	4


	//----- nvinfo : EIATTR_REGCOUNT
	.align		4
        /*0000*/ 	.byte	0x04, 0x2f
        /*0002*/ 	.short	(.L_1 - .L_0)
	.align		4
.L_0:
        /*0004*/ 	.word	index@(_Z9kernel_v1PfS_S_i)
        /*0008*/ 	.word	0x00000020


	//----- nvinfo : EIATTR_FRAME_SIZE
	.align		4
.L_1:
        /*000c*/ 	.byte	0x04, 0x11
        /*000e*/ 	.short	(.L_3 - .L_2)
	.align		4
.L_2:
        /*0010*/ 	.word	index@(_Z9kernel_v1PfS_S_i)
        /*0014*/ 	.word	0x00000000


	//----- nvinfo : EIATTR_REGCOUNT
	.align		4
.L_3:
        /*0018*/ 	.byte	0x04, 0x2f
        /*001a*/ 	.short	(.L_5 - .L_4)
	.align		4
.L_4:
        /*001c*/ 	.word	index@(_Z12kernel_v2_32PfS_S_i)
        /*0020*/ 	.word	0x00000020


	//----- nvinfo : EIATTR_FRAME_SIZE
	.align		4
.L_5:
        /*0024*/ 	.byte	0x04, 0x11
        /*0026*/ 	.short	(.L_7 - .L_6)
	.align		4
.L_6:
        /*0028*/ 	.word	index@(_Z12kernel_v2_32PfS_S_i)
        /*002c*/ 	.word	0x00000000


	//----- nvinfo : EIATTR_REGCOUNT
	.align		4
.L_7:
        /*0030*/ 	.byte	0x04, 0x2f
        /*0032*/ 	.short	(.L_9 - .L_8)
	.align		4
.L_8:
        /*0034*/ 	.word	index@(_Z12kernel_v2_64PfS_S_i)
        /*0038*/ 	.word	0x00000020


	//----- nvinfo : EIATTR_FRAME_SIZE
	.align		4
.L_9:
        /*003c*/ 	.byte	0x04, 0x11
        /*003e*/ 	.short	(.L_11 - .L_10)
	.align		4
.L_10:
        /*0040*/ 	.word	index@(_Z12kernel_v2_64PfS_S_i)
        /*0044*/ 	.word	0x00000000


	//----- nvinfo : EIATTR_REGCOUNT
	.align		4
.L_11:
        /*0048*/ 	.byte	0x04, 0x2f
        /*004a*/ 	.short	(.L_13 - .L_12)
	.align		4
.L_12:
        /*004c*/ 	.word	index@(_Z12kernel_v2_96PfS_S_i)
        /*0050*/ 	.word	0x00000020


	//----- nvinfo : EIATTR_FRAME_SIZE
	.align		4
.L_13:
        /*0054*/ 	.byte	0x04, 0x11
        /*0056*/ 	.short	(.L_15 - .L_14)
	.align		4
.L_14:
        /*0058*/ 	.word	index@(_Z12kernel_v2_96PfS_S_i)
        /*005c*/ 	.word	0x00000000


	//----- nvinfo : EIATTR_REGCOUNT
	.align		4
.L_15:
        /*0060*/ 	.byte	0x04, 0x2f
        /*0062*/ 	.short	(.L_17 - .L_16)
	.align		4
.L_16:
        /*0064*/ 	.word	index@(_Z12kernel_v3_32PfS_S_i)
        /*0068*/ 	.word	0x00000050


	//----- nvinfo : EIATTR_FRAME_SIZE
	.align		4
.L_17:
        /*006c*/ 	.byte	0x04, 0x11
        /*006e*/ 	.short	(.L_19 - .L_18)
	.align		4
.L_18:
        /*0070*/ 	.word	index@(_Z12kernel_v3_32PfS_S_i)
        /*0074*/ 	.word	0x00000000


	//----- nvinfo : EIATTR_REGCOUNT
	.align		4
.L_19:
        /*0078*/ 	.byte	0x04, 0x2f
        /*007a*/ 	.short	(.L_21 - .L_20)
	.align		4
.L_20:
        /*007c*/ 	.word	index@(_Z12kernel_v3_64PfS_S_i)
        /*0080*/ 	.word	0x00000020


	//----- nvinfo : EIATTR_FRAME_SIZE
	.align		4
.L_21:
        /*0084*/ 	.byte	0x04, 0x11
        /*0086*/ 	.short	(.L_23 - .L_22)
	.align		4
.L_22:
        /*0088*/ 	.word	index@(_Z12kernel_v3_64PfS_S_i)
        /*008c*/ 	.word	0x00000000


	//----- nvinfo : EIATTR_REGCOUNT
	.align		4
.L_23:
        /*0090*/ 	.byte	0x04, 0x2f
        /*0092*/ 	.short	(.L_25 - .L_24)
	.align		4
.L_24:
        /*0094*/ 	.word	index@(_Z12kernel_v4_32PfS_S_i)
        /*0098*/ 	.word	0x00000030


	//----- nvinfo : EIATTR_FRAME_SIZE
	.align		4
.L_25:
        /*009c*/ 	.byte	0x04, 0x11
        /*009e*/ 	.short	(.L_27 - .L_26)
	.align		4
.L_26:
        /*00a0*/ 	.word	index@(_Z12kernel_v4_32PfS_S_i)
        /*00a4*/ 	.word	0x00000000


	//----- nvinfo : EIATTR_REGCOUNT
	.align		4
.L_27:
        /*00a8*/ 	.byte	0x04, 0x2f
        /*00aa*/ 	.short	(.L_29 - .L_28)
	.align		4
.L_28:
        /*00ac*/ 	.word	index@(_Z12kernel_v5_32PfS_S_i)
        /*00b0*/ 	.word	0x00000030


	//----- nvinfo : EIATTR_FRAME_SIZE
	.align		4
.L_29:
        /*00b4*/ 	.byte	0x04, 0x11
        /*00b6*/ 	.short	(.L_31 - .L_30)
	.align		4
.L_30:
        /*00b8*/ 	.word	index@(_Z12kernel_v5_32PfS_S_i)
        /*00bc*/ 	.word	0x00000000


	//----- nvinfo : EIATTR_MIN_STACK_SIZE
	.align		4
.L_31:
        /*00c0*/ 	.byte	0x04, 0x12
        /*00c2*/ 	.short	(.L_33 - .L_32)
	.align		4
.L_32:
        /*00c4*/ 	.word	index@(_Z12kernel_v5_32PfS_S_i)
        /*00c8*/ 	.word	0x00000000


	//----- nvinfo : EIATTR_MIN_STACK_SIZE
	.align		4
.L_33:
        /*00cc*/ 	.byte	0x04, 0x12
        /*00ce*/ 	.short	(.L_35 - .L_34)
	.align		4
.L_34:
        /*00d0*/ 	.word	index@(_Z12kernel_v4_32PfS_S_i)
        /*00d4*/ 	.word	0x00000000


	//----- nvinfo : EIATTR_MIN_STACK_SIZE
	.align		4
.L_35:
        /*00d8*/ 	.byte	0x04, 0x12
        /*00da*/ 	.short	(.L_37 - .L_36)
	.align		4
.L_36:
        /*00dc*/ 	.word	index@(_Z12kernel_v3_64PfS_S_i)
        /*00e0*/ 	.word	0x00000000


	//----- nvinfo : EIATTR_MIN_STACK_SIZE
	.align		4
.L_37:
        /*00e4*/ 	.byte	0x04, 0x12
        /*00e6*/ 	.short	(.L_39 - .L_38)
	.align		4
.L_38:
        /*00e8*/ 	.word	index@(_Z12kernel_v3_32PfS_S_i)
        /*00ec*/ 	.word	0x00000000


	//----- nvinfo : EIATTR_MIN_STACK_SIZE
	.align		4
.L_39:
        /*00f0*/ 	.byte	0x04, 0x12
        /*00f2*/ 	.short	(.L_41 - .L_40)
	.align		4
.L_40:
        /*00f4*/ 	.word	index@(_Z12kernel_v2_96PfS_S_i)
        /*00f8*/ 	.word	0x00000000


	//----- nvinfo : EIATTR_MIN_STACK_SIZE
	.align		4
.L_41:
        /*00fc*/ 	.byte	0x04, 0x12
        /*00fe*/ 	.short	(.L_43 - .L_42)
	.align		4
.L_42:
        /*0100*/ 	.word	index@(_Z12kernel_v2_64PfS_S_i)
        /*0104*/ 	.word	0x00000000


	//----- nvinfo : EIATTR_MIN_STACK_SIZE
	.align		4
.L_43:
        /*0108*/ 	.byte	0x04, 0x12
        /*010a*/ 	.short	(.L_45 - .L_44)
	.align		4
.L_44:
        /*010c*/ 	.word	index@(_Z12kernel_v2_32PfS_S_i)
        /*0110*/ 	.word	0x00000000


	//----- nvinfo : EIATTR_MIN_STACK_SIZE
	.align		4
.L_45:
        /*0114*/ 	.byte	0x04, 0x12
        /*0116*/ 	.short	(.L_47 - .L_46)
	.align		4
.L_46:
        /*0118*/ 	.word	index@(_Z9kernel_v1PfS_S_i)
        /*011c*/ 	.word	0x00000000
.L_47:


//--------------------- .nv.compat                --------------------------
	.section	.nv.compat,"",@"SHT_CUDA_COMPAT_INFO"
	.align	4
        /*0000*/ 	.byte	0x02, 0x09, 0x00, 0x00, 0x02, 0x02, 0x01, 0x00, 0x02, 0x05, 0x05, 0x00, 0x03, 0x07, 0x01, 0x01
        /*0010*/ 	.byte	0x02, 0x03, 0x00, 0x00, 0x02, 0x06, 0x01, 0x00, 0x04, 0x0b, 0x08, 0x00, 0x09, 0x00, 0x00, 0x00
        /*0020*/ 	.byte	0x00, 0x00, 0x00, 0x00


//--------------------- .nv.info._Z12kernel_v5_32PfS_S_i --------------------------
	.section	.nv.info._Z12kernel_v5_32PfS_S_i,"",@"SHT_CUDA_INFO"
	.sectionflags	@""
	.align	4


	//----- nvinfo : EIATTR_CUDA_API_VERSION
	.align		4
        /*0000*/ 	.byte	0x04, 0x37
        /*0002*/ 	.short	(.L_49 - .L_48)
.L_48:
        /*0004*/ 	.word	0x00000082


	//----- nvinfo : EIATTR_KPARAM_INFO
	.align		4
.L_49:
        /*0008*/ 	.byte	0x04, 0x17
        /*000a*/ 	.short	(.L_51 - .L_50)
.L_50:
        /*000c*/ 	.word	0x00000000
        /*0010*/ 	.short	0x0003
        /*0012*/ 	.short	0x0018
        /*0014*/ 	.byte	0x00, 0xf0, 0x11, 0x00


	//----- nvinfo : EIATTR_KPARAM_INFO
	.align		4
.L_51:
        /*0018*/ 	.byte	0x04, 0x17
        /*001a*/ 	.short	(.L_53 - .L_52)
.L_52:
        /*001c*/ 	.word	0x00000000
        /*0020*/ 	.short	0x0002
        /*0022*/ 	.short	0x0010
        /*0024*/ 	.byte	0x00, 0xf5, 0x21, 0x00


	//----- nvinfo : EIATTR_KPARAM_INFO
	.align		4
.L_53:
        /*0028*/ 	.byte	0x04, 0x17
        /*002a*/ 	.short	(.L_55 - .L_54)
.L_54:
        /*002c*/ 	.word	0x00000000
        /*0030*/ 	.short	0x0001
        /*0032*/ 	.short	0x0008
        /*0034*/ 	.byte	0x00, 0xf5, 0x21, 0x00


	//----- nvinfo : EIATTR_KPARAM_INFO
	.align		4
.L_55:
        /*0038*/ 	.byte	0x04, 0x17
        /*003a*/ 	.short	(.L_57 - .L_56)
.L_56:
        /*003c*/ 	.word	0x00000000
        /*0040*/ 	.short	0x0000
        /*0042*/ 	.short	0x0000
        /*0044*/ 	.byte	0x00, 0xf5, 0x21, 0x00


	//----- nvinfo : EIATTR_SPARSE_MMA_MASK
	.align		4
.L_57:
        /*0048*/ 	.byte	0x03, 0x50
        /*004a*/ 	.short	0x0000


	//----- nvinfo : EIATTR_MAXREG_COUNT
	.align		4
        /*004c*/ 	.byte	0x03, 0x1b
        /*004e*/ 	.short	0x00ff


	//----- nvinfo : EIATTR_MERCURY_ISA_VERSION
	.align		4
        /*0050*/ 	.byte	0x03, 0x5f
        /*0052*/ 	.short	0x0101


	//----- nvinfo : EIATTR_COOP_GROUP_MASK_REGIDS
	.align		4
        /*0054*/ 	.byte	0x04, 0x29
        /*0056*/ 	.short	(.L_59 - .L_58)


	//   ....[0]....
.L_58:
        /*0058*/ 	.word	0xffffffff


	//   ....[1]....
        /*005c*/ 	.word	0xffffffff


	//   ....[2]....
        /*0060*/ 	.word	0xffffffff


	//   ....[3]....
        /*0064*/ 	.word	0xffffffff


	//   ....[4]....
        /*0068*/ 	.word	0xffffffff


	//   ....[5]....
        /*006c*/ 	.word	0xffffffff


	//   ....[6]....
        /*0070*/ 	.word	0xffffffff


	//   ....[7]....
        /*0074*/ 	.word	0xffffffff


	//   ....[8]....
        /*0078*/ 	.word	0xffffffff


	//   ....[9]....
        /*007c*/ 	.word	0xffffffff


	//   ....[10]....
        /*0080*/ 	.word	0xffffffff


	//   ....[11]....
        /*0084*/ 	.word	0xffffffff


	//   ....[12]....
        /*0088*/ 	.word	0xffffffff


	//   ....[13]....
        /*008c*/ 	.word	0xffffffff


	//   ....[14]....
        /*0090*/ 	.word	0xffffffff


	//   ....[15]....
        /*0094*/ 	.word	0xffffffff


	//   ....[16]....
        /*0098*/ 	.word	0xffffffff


	//   ....[17]....
        /*009c*/ 	.word	0xffffffff


	//   ....[18]....
        /*00a0*/ 	.word	0xffffffff


	//   ....[19]....
        /*00a4*/ 	.word	0xffffffff


	//   ....[20]....
        /*00a8*/ 	.word	0xffffffff


	//   ....[21]....
        /*00ac*/ 	.word	0xffffffff


	//   ....[22]....
        /*00b0*/ 	.word	0xffffffff


	//   ....[23]....
        /*00b4*/ 	.word	0xffffffff


	//   ....[24]....
        /*00b8*/ 	.word	0xffffffff


	//   ....[25]....
        /*00bc*/ 	.word	0xffffffff


	//   ....[26]....
        /*00c0*/ 	.word	0xffffffff


	//   ....[27]....
        /*00c4*/ 	.word	0xffffffff


	//   ....[28]....
        /*00c8*/ 	.word	0xffffffff


	//   ....[29]....
        /*00cc*/ 	.word	0xffffffff


	//   ....[30]....
        /*00d0*/ 	.word	0xffffffff


	//   ....[31]....
        /*00d4*/ 	.word	0xffffffff


	//----- nvinfo : EIATTR_COOP_GROUP_INSTR_OFFSETS
	.align		4
.L_59:
        /*00d8*/ 	.byte	0x04, 0x28
        /*00da*/ 	.short	(.L_61 - .L_60)


	//   ....[0]....
.L_60:
        /*00dc*/ 	.word	0x00000330


	//   ....[1]....
        /*00e0*/ 	.word	0x00000340


	//   ....[2]....
        /*00e4*/ 	.word	0x00000350


	//   ....[3]....
        /*00e8*/ 	.word	0x00000360


	//   ....[4]....
        /*00ec*/ 	.word	0x00000370


	//   ....[5]....
        /*00f0*/ 	.word	0x00000380


	//   ....[6]....
        /*00f4*/ 	.word	0x000003b0


	//   ....[7]....
        /*00f8*/ 	.word	0x000003d0


	//   ....[8]....
        /*00fc*/ 	.word	0x000003f0


	//   ....[9]....
        /*0100*/ 	.word	0x00000410


	//   ....[10]....
        /*0104*/ 	.word	0x00000430


	//   ....[11]....
        /*0108*/ 	.word	0x00000450


	//   ....[12]....
        /*010c*/ 	.word	0x00000470


	//   ....[13]....
        /*0110*/ 	.word	0x00000490


	//   ....[14]....
        /*0114*/ 	.word	0x000004b0


	//   ....[15]....
        /*0118*/ 	.word	0x000004d0


	//   ....[16]....
        /*011c*/ 	.word	0x000004f0


	//   ....[17]....
        /*0120*/ 	.word	0x00000510


	//   ....[18]....
        /*0124*/ 	.word	0x00000530


	//   ....[19]....
        /*0128*/ 	.word	0x00000550


	//   ....[20]....
        /*012c*/ 	.word	0x00000570


	//   ....[21]....
        /*0130*/ 	.word	0x00000590


	//   ....[22]....
        /*0134*/ 	.word	0x000005b0


	//   ....[23]....
        /*0138*/ 	.word	0x000005d0


	//   ....[24]....
        /*013c*/ 	.word	0x00000610


	//   ....[25]....
        /*0140*/ 	.word	0x00000630


	//   ....[26]....
        /*0144*/ 	.word	0x00000650


	//   ....[27]....
        /*0148*/ 	.word	0x00000670


	//   ....[28]....
        /*014c*/ 	.word	0x00000690


	//   ....[29]....
        /*0150*/ 	.word	0x000006c0


	//   ....[30]....
        /*0154*/ 	.word	0x000006f0


	//   ....[31]....
        /*0158*/ 	.word	0x00000710


	//----- nvinfo : EIATTR_VRC_CTA_INIT_COUNT
	.align		4
.L_61:
        /*015c*/ 	.byte	0x02, 0x4a
	.zero		1
	.zero		1


	//----- nvinfo : EIATTR_EXIT_INSTR_OFFSETS
	.align		4
        /*0160*/ 	.byte	0x04, 0x1c
        /*0162*/ 	.short	(.L_63 - .L_62)


	//   ....[0]....
.L_62:
        /*0164*/ 	.word	0x00000750


	//   ....[1]....
        /*0168*/ 	.word	0x00000d70


	//   ....[2]....
        /*016c*/ 	.word	0x00000d90


	//----- nvinfo : EIATTR_CBANK_PARAM_SIZE
	.align		4
.L_63:
        /*0170*/ 	.byte	0x03, 0x19
        /*0172*/ 	.short	0x001c


	//----- nvinfo : EIATTR_PARAM_CBANK
	.align		4
        /*0174*/ 	.byte	0x04, 0x0a
        /*0176*/ 	.short	(.L_65 - .L_64)
	.align		4
.L_64:
        /*0178*/ 	.word	index@(.nv.constant0._Z12kernel_v5_32PfS_S_i)
        /*017c*/ 	.short	0x0380
        /*017e*/ 	.short	0x001c


	//----- nvinfo : EIATTR_SW_WAR
	.align		4
.L_65:
        /*0180*/ 	.byte	0x04, 0x36
        /*0182*/ 	.short	(.L_67 - .L_66)
.L_66:
        /*0184*/ 	.word	0x00000008
.L_67:


//--------------------- .nv.info._Z12kernel_v4_32PfS_S_i --------------------------
	.section	.nv.info._Z12kernel_v4_32PfS_S_i,"",@"SHT_CUDA_INFO"
	.sectionflags	@""
	.align	4


	//----- nvinfo : EIATTR_CUDA_API_VERSION
	.align		4
        /*0000*/ 	.byte	0x04, 0x37
        /*0002*/ 	.short	(.L_69 - .L_68)
.L_68:
        /*0004*/ 	.word	0x00000082


	//----- nvinfo : EIATTR_KPARAM_INFO
	.align		4
.L_69:
        /*0008*/ 	.byte	0x04, 0x17
        /*000a*/ 	.short	(.L_71 - .L_70)
.L_70:
        /*000c*/ 	.word	0x00000000
        /*0010*/ 	.short	0x0003
        /*0012*/ 	.short	0x0018
        /*0014*/ 	.byte	0x00, 0xf0, 0x11, 0x00


	//----- nvinfo : EIATTR_KPARAM_INFO
	.align		4
.L_71:
        /*0018*/ 	.byte	0x04, 0x17
        /*001a*/ 	.short	(.L_73 - .L_72)
.L_72:
        /*001c*/ 	.word	0x00000000
        /*0020*/ 	.short	0x0002
        /*0022*/ 	.short	0x0010
        /*0024*/ 	.byte	0x00, 0xf5, 0x21, 0x00


	//----- nvinfo : EIATTR_KPARAM_INFO
	.align		4
.L_73:
        /*0028*/ 	.byte	0x04, 0x17
        /*002a*/ 	.short	(.L_75 - .L_74)
.L_74:
        /*002c*/ 	.word	0x00000000
        /*0030*/ 	.short	0x0001
        /*0032*/ 	.short	0x0008
        /*0034*/ 	.byte	0x00, 0xf5, 0x21, 0x00


	//----- nvinfo : EIATTR_KPARAM_INFO
	.align		4
.L_75:
        /*0038*/ 	.byte	0x04, 0x17
        /*003a*/ 	.short	(.L_77 - .L_76)
.L_76:
        /*003c*/ 	.word	0x00000000
        /*0040*/ 	.short	0x0000
        /*0042*/ 	.short	0x0000
        /*0044*/ 	.byte	0x00, 0xf5, 0x21, 0x00


	//----- nvinfo : EIATTR_SPARSE_MMA_MASK
	.align		4
.L_77:
        /*0048*/ 	.byte	0x03, 0x50
        /*004a*/ 	.short	0x0000


	//----- nvinfo : EIATTR_MAXREG_COUNT
	.align		4
        /*004c*/ 	.byte	0x03, 0x1b
        /*004e*/ 	.short	0x00ff


	//----- nvinfo : EIATTR_NUM_BARRIERS
	.align		4
        /*0050*/ 	.byte	0x02, 0x4c
        /*0052*/ 	.byte	0x01
	.zero		1


	//----- nvinfo : EIATTR_MERCURY_ISA_VERSION
	.align		4
        /*0054*/ 	.byte	0x03, 0x5f
        /*0056*/ 	.short	0x0101


	//----- nvinfo : EIATTR_COOP_GROUP_MASK_REGIDS
	.align		4
        /*0058*/ 	.byte	0x04, 0x29
        /*005a*/ 	.short	(.L_79 - .L_78)


	//   ....[0]....
.L_78:
        /*005c*/ 	.word	0xffffffff


	//   ....[1]....
        /*0060*/ 	.word	0xffffffff


	//   ....[2]....
        /*0064*/ 	.word	0xffffffff


	//   ....[3]....
        /*0068*/ 	.word	0xffffffff


	//   ....[4]....
        /*006c*/ 	.word	0xffffffff


	//   ....[5]....
        /*0070*/ 	.word	0xffffffff


	//   ....[6]....
        /*0074*/ 	.word	0xffffffff


	//   ....[7]....
        /*0078*/ 	.word	0xffffffff


	//   ....[8]....
        /*007c*/ 	.word	0xffffffff


	//   ....[9]....
        /*0080*/ 	.word	0xffffffff


	//   ....[10]....
        /*0084*/ 	.word	0xffffffff


	//   ....[11]....
        /*0088*/ 	.word	0xffffffff


	//   ....[12]....
        /*008c*/ 	.word	0xffffffff


	//   ....[13]....
        /*0090*/ 	.word	0xffffffff


	//   ....[14]....
        /*0094*/ 	.word	0xffffffff


	//   ....[15]....
        /*0098*/ 	.word	0xffffffff


	//   ....[16]....
        /*009c*/ 	.word	0xffffffff


	//   ....[17]....
        /*00a0*/ 	.word	0xffffffff


	//   ....[18]....
        /*00a4*/ 	.word	0xffffffff


	//   ....[19]....
        /*00a8*/ 	.word	0xffffffff


	//   ....[20]....
        /*00ac*/ 	.word	0xffffffff


	//   ....[21]....
        /*00b0*/ 	.word	0xffffffff


	//   ....[22]....
        /*00b4*/ 	.word	0xffffffff


	//   ....[23]....
        /*00b8*/ 	.word	0xffffffff


	//   ....[24]....
        /*00bc*/ 	.word	0xffffffff


	//   ....[25]....
        /*00c0*/ 	.word	0xffffffff


	//   ....[26]....
        /*00c4*/ 	.word	0xffffffff


	//   ....[27]....
        /*00c8*/ 	.word	0xffffffff


	//   ....[28]....
        /*00cc*/ 	.word	0xffffffff


	//   ....[29]....
        /*00d0*/ 	.word	0xffffffff


	//   ....[30]....
        /*00d4*/ 	.word	0xffffffff


	//   ....[31]....
        /*00d8*/ 	.word	0xffffffff


	//----- nvinfo : EIATTR_COOP_GROUP_INSTR_OFFSETS
	.align		4
.L_79:
        /*00dc*/ 	.byte	0x04, 0x28
        /*00de*/ 	.short	(.L_81 - .L_80)


	//   ....[0]....
.L_80:
        /*00e0*/ 	.word	0x000008a0


	//   ....[1]....
        /*00e4*/ 	.word	0x000008b0


	//   ....[2]....
        /*00e8*/ 	.word	0x000008c0


	//   ....[3]....
        /*00ec*/ 	.word	0x000008e0


	//   ....[4]....
        /*00f0*/ 	.word	0x00000940


	//   ....[5]....
        /*00f4*/ 	.word	0x00000960


	//   ....[6]....
        /*00f8*/ 	.word	0x000009c0


	//   ....[7]....
        /*00fc*/ 	.word	0x000009e0


	//   ....[8]....
        /*0100*/ 	.word	0x00000a40


	//   ....[9]....
        /*0104*/ 	.word	0x00000a60


	//   ....[10]....
        /*0108*/ 	.word	0x00000ac0


	//   ....[11]....
        /*010c*/ 	.word	0x00000ae0


	//   ....[12]....
        /*0110*/ 	.word	0x00000b40


	//   ....[13]....
        /*0114*/ 	.word	0x00000b60


	//   ....[14]....
        /*0118*/ 	.word	0x00000bc0


	//   ....[15]....
        /*011c*/ 	.word	0x00000be0


	//   ....[16]....
        /*0120*/ 	.word	0x00000c40


	//   ....[17]....
        /*0124*/ 	.word	0x00000c60


	//   ....[18]....
        /*0128*/ 	.word	0x00000cc0


	//   ....[19]....
        /*012c*/ 	.word	0x00000ce0


	//   ....[20]....
        /*0130*/ 	.word	0x00000d20


	//   ....[21]....
        /*0134*/ 	.word	0x00000d80


	//   ....[22]....
        /*0138*/ 	.word	0x00000da0


	//   ....[23]....
        /*013c*/ 	.word	0x00000e00


	//   ....[24]....
        /*0140*/ 	.word	0x00000e20


	//   ....[25]....
        /*0144*/ 	.word	0x00000e60


	//   ....[26]....
        /*0148*/ 	.word	0x00000ec0


	//   ....[27]....
        /*014c*/ 	.word	0x00000ee0


	//   ....[28]....
        /*0150*/ 	.word	0x00000f40


	//   ....[29]....
        /*0154*/ 	.word	0x00000f80


	//   ....[30]....
        /*0158*/ 	.word	0x00000fa0


	//   ....[31]....
        /*015c*/ 	.word	0x00000fe0


	//----- nvinfo : EIATTR_VRC_CTA_INIT_COUNT
	.align		4
.L_81:
        /*0160*/ 	.byte	0x02, 0x4a
	.zero		1
	.zero		1


	//----- nvinfo : EIATTR_EXIT_INSTR_OFFSETS
	.align		4
        /*0164*/ 	.byte	0x04, 0x1c
        /*0166*/ 	.short	(.L_83 - .L_82)


	//   ....[0]....
.L_82:
        /*0168*/ 	.word	0x000010d0


	//   ....[1]....
        /*016c*/ 	.word	0x00001740


	//   ....[2]....
        /*0170*/ 	.word	0x00001860


	//----- nvinfo : EIATTR_CBANK_PARAM_SIZE
	.align		4
.L_83:
        /*0174*/ 	.byte	0x03, 0x19
        /*0176*/ 	.short	0x001c


	//----- nvinfo : EIATTR_PARAM_CBANK
	.align		4
        /*0178*/ 	.byte	0x04, 0x0a
        /*017a*/ 	.short	(.L_85 - .L_84)
	.align		4
.L_84:
        /*017c*/ 	.word	index@(.nv.constant0._Z12kernel_v4_32PfS_S_i)
        /*0180*/ 	.short	0x0380
        /*0182*/ 	.short	0x001c


	//----- nvinfo : EIATTR_SW_WAR
	.align		4
.L_85:
        /*0184*/ 	.byte	0x04, 0x36
        /*0186*/ 	.short	(.L_87 - .L_86)
.L_86:
        /*0188*/ 	.word	0x00000008
.L_87:


//--------------------- .nv.info._Z12kernel_v3_64PfS_S_i --------------------------
	.section	.nv.info._Z12kernel_v3_64PfS_S_i,"",@"SHT_CUDA_INFO"
	.sectionflags	@""
	.align	4


	//----- nvinfo : EIATTR_CUDA_API_VERSION
	.align		4
        /*0000*/ 	.byte	0x04, 0x37
        /*0002*/ 	.short	(.L_89 - .L_88)
.L_88:
        /*0004*/ 	.word	0x00000082


	//----- nvinfo : EIATTR_KPARAM_INFO
	.align		4
.L_89:
        /*0008*/ 	.byte	0x04, 0x17
        /*000a*/ 	.short	(.L_91 - .L_90)
.L_90:
        /*000c*/ 	.word	0x00000000
        /*0010*/ 	.short	0x0003
        /*0012*/ 	.short	0x0018
        /*0014*/ 	.byte	0x00, 0xf0, 0x11, 0x00


	//----- nvinfo : EIATTR_KPARAM_INFO
	.align		4
.L_91:
        /*0018*/ 	.byte	0x04, 0x17
        /*001a*/ 	.short	(.L_93 - .L_92)
.L_92:
        /*001c*/ 	.word	0x00000000
        /*0020*/ 	.short	0x0002
        /*0022*/ 	.short	0x0010
        /*0024*/ 	.byte	0x00, 0xf5, 0x21, 0x00


	//----- nvinfo : EIATTR_KPARAM_INFO
	.align		4
.L_93:
        /*0028*/ 	.byte	0x04, 0x17
        /*002a*/ 	.short	(.L_95 - .L_94)
.L_94:
        /*002c*/ 	.word	0x00000000
        /*0030*/ 	.short	0x0001
        /*0032*/ 	.short	0x0008
        /*0034*/ 	.byte	0x00, 0xf5, 0x21, 0x00


	//----- nvinfo : EIATTR_KPARAM_INFO
	.align		4
.L_95:
        /*0038*/ 	.byte	0x04, 0x17
        /*003a*/ 	.short	(.L_97 - .L_96)
.L_96:
        /*003c*/ 	.word	0x00000000
        /*0040*/ 	.short	0x0000
        /*0042*/ 	.short	0x0000
        /*0044*/ 	.byte	0x00, 0xf5, 0x21, 0x00


	//----- nvinfo : EIATTR_SPARSE_MMA_MASK
	.align		4
.L_97:
        /*0048*/ 	.byte	0x03, 0x50
        /*004a*/ 	.short	0x0000


	//----- nvinfo : EIATTR_MAXREG_COUNT
	.align		4
        /*004c*/ 	.byte	0x03, 0x1b
        /*004e*/ 	.short	0x00ff


	//----- nvinfo : EIATTR_NUM_BARRIERS
	.align		4
        /*0050*/ 	.byte	0x02, 0x4c
        /*0052*/ 	.byte	0x01
	.zero		1


	//----- nvinfo : EIATTR_MERCURY_ISA_VERSION
	.align		4
        /*0054*/ 	.byte	0x03, 0x5f
        /*0056*/ 	.short	0x0101


	//----- nvinfo : EIATTR_VRC_CTA_INIT_COUNT
	.align		4
        /*0058*/ 	.byte	0x02, 0x4a
	.zero		1
	.zero		1


	//----- nvinfo : EIATTR_EXIT_INSTR_OFFSETS
	.align		4
        /*005c*/ 	.byte	0x04, 0x1c
        /*005e*/ 	.short	(.L_99 - .L_98)


	//   ....[0]....
.L_98:
        /*0060*/ 	.word	0x00000b10


	//   ....[1]....
        /*0064*/ 	.word	0x00001140


	//   ....[2]....
        /*0068*/ 	.word	0x00001230


	//----- nvinfo : EIATTR_CBANK_PARAM_SIZE
	.align		4
.L_99:
        /*006c*/ 	.byte	0x03, 0x19
        /*006e*/ 	.short	0x001c


	//----- nvinfo : EIATTR_PARAM_CBANK
	.align		4
        /*0070*/ 	.byte	0x04, 0x0a
        /*0072*/ 	.short	(.L_101 - .L_100)
	.align		4
.L_100:
        /*0074*/ 	.word	index@(.nv.constant0._Z12kernel_v3_64PfS_S_i)
        /*0078*/ 	.short	0x0380
        /*007a*/ 	.short	0x001c


	//----- nvinfo : EIATTR_SW_WAR
	.align		4
.L_101:
        /*007c*/ 	.byte	0x04, 0x36
        /*007e*/ 	.short	(.L_103 - .L_102)
.L_102:
        /*0080*/ 	.word	0x00000008
.L_103:


//--------------------- .nv.info._Z12kernel_v3_32PfS_S_i --------------------------
	.section	.nv.info._Z12kernel_v3_32PfS_S_i,"",@"SHT_CUDA_INFO"
	.sectionflags	@""
	.align	4


	//----- nvinfo : EIATTR_CUDA_API_VERSION
	.align		4
        /*0000*/ 	.byte	0x04, 0x37
        /*0002*/ 	.short	(.L_105 - .L_104)
.L_104:
        /*0004*/ 	.word	0x00000082


	//----- nvinfo : EIATTR_KPARAM_INFO
	.align		4
.L_105:
        /*0008*/ 	.byte	0x04, 0x17
        /*000a*/ 	.short	(.L_107 - .L_106)
.L_106:
        /*000c*/ 	.word	0x00000000
        /*0010*/ 	.short	0x0003
        /*0012*/ 	.short	0x0018
        /*0014*/ 	.byte	0x00, 0xf0, 0x11, 0x00


	//----- nvinfo : EIATTR_KPARAM_INFO
	.align		4
.L_107:
        /*0018*/ 	.byte	0x04, 0x17
        /*001a*/ 	.short	(.L_109 - .L_108)
.L_108:
        /*001c*/ 	.word	0x00000000
        /*0020*/ 	.short	0x0002
        /*0022*/ 	.short	0x0010
        /*0024*/ 	.byte	0x00, 0xf5, 0x21, 0x00


	//----- nvinfo : EIATTR_KPARAM_INFO
	.align		4
.L_109:
        /*0028*/ 	.byte	0x04, 0x17
        /*002a*/ 	.short	(.L_111 - .L_110)
.L_110:
        /*002c*/ 	.word	0x00000000
        /*0030*/ 	.short	0x0001
        /*0032*/ 	.short	0x0008
        /*0034*/ 	.byte	0x00, 0xf5, 0x21, 0x00


	//----- nvinfo : EIATTR_KPARAM_INFO
	.align		4
.L_111:
        /*0038*/ 	.byte	0x04, 0x17
        /*003a*/ 	.short	(.L_113 - .L_112)
.L_112:
        /*003c*/ 	.word	0x00000000
        /*0040*/ 	.short	0x0000
        /*0042*/ 	.short	0x0000
        /*0044*/ 	.byte	0x00, 0xf5, 0x21, 0x00


	//----- nvinfo : EIATTR_SPARSE_MMA_MASK
	.align		4
.L_113:
        /*0048*/ 	.byte	0x03, 0x50
        /*004a*/ 	.short	0x0000


	//----- nvinfo : EIATTR_MAXREG_COUNT
	.align		4
        /*004c*/ 	.byte	0x03, 0x1b
        /*004e*/ 	.short	0x00ff


	//----- nvinfo : EIATTR_NUM_BARRIERS
	.align		4
        /*0050*/ 	.byte	0x02, 0x4c
        /*0052*/ 	.byte	0x01
	.zero		1


	//----- nvinfo : EIATTR_MERCURY_ISA_VERSION
	.align		4
        /*0054*/ 	.byte	0x03, 0x5f
        /*0056*/ 	.short	0x0101


	//----- nvinfo : EIATTR_VRC_CTA_INIT_COUNT
	.align		4
        /*0058*/ 	.byte	0x02, 0x4a
	.zero		1
	.zero		1


	//----- nvinfo : EIATTR_EXIT_INSTR_OFFSETS
	.align		4
        /*005c*/ 	.byte	0x04, 0x1c
        /*005e*/ 	.short	(.L_115 - .L_114)


	//   ....[0]....
.L_114:
        /*0060*/ 	.word	0x00001110


	//   ....[1]....
        /*0064*/ 	.word	0x00001780


	//   ....[2]....
        /*0068*/ 	.word	0x000018a0


	//----- nvinfo : EIATTR_CBANK_PARAM_SIZE
	.align		4
.L_115:
        /*006c*/ 	.byte	0x03, 0x19
        /*006e*/ 	.short	0x001c


	//----- nvinfo : EIATTR_PARAM_CBANK
	.align		4
        /*0070*/ 	.byte	0x04, 0x0a
        /*0072*/ 	.short	(.L_117 - .L_116)
	.align		4
.L_116:
        /*0074*/ 	.word	index@(.nv.constant0._Z12kernel_v3_32PfS_S_i)
        /*0078*/ 	.short	0x0380
        /*007a*/ 	.short	0x001c


	//----- nvinfo : EIATTR_SW_WAR
	.align		4
.L_117:
        /*007c*/ 	.byte	0x04, 0x36
        /*007e*/ 	.short	(.L_119 - .L_118)
.L_118:
        /*0080*/ 	.word	0x00000008
.L_119:


//--------------------- .nv.info._Z12kernel_v2_96PfS_S_i --------------------------
	.section	.nv.info._Z12kernel_v2_96PfS_S_i,"",@"SHT_CUDA_INFO"
	.sectionflags	@""
	.align	4


	//----- nvinfo : EIATTR_CUDA_API_VERSION
	.align		4
        /*0000*/ 	.byte	0x04, 0x37
        /*0002*/ 	.short	(.L_121 - .L_120)
.L_120:
        /*0004*/ 	.word	0x00000082


	//----- nvinfo : EIATTR_KPARAM_INFO
	.align		4
.L_121:
        /*0008*/ 	.byte	0x04, 0x17
        /*000a*/ 	.short	(.L_123 - .L_122)
.L_122:
        /*000c*/ 	.word	0x00000000
        /*0010*/ 	.short	0x0003
        /*0012*/ 	.short	0x0018
        /*0014*/ 	.byte	0x00, 0xf0, 0x11, 0x00


	//----- nvinfo : EIATTR_KPARAM_INFO
	.align		4
.L_123:
        /*0018*/ 	.byte	0x04, 0x17
        /*001a*/ 	.short	(.L_125 - .L_124)
.L_124:
        /*001c*/ 	.word	0x00000000
        /*0020*/ 	.short	0x0002
        /*0022*/ 	.short	0x0010
        /*0024*/ 	.byte	0x00, 0xf5, 0x21, 0x00


	//----- nvinfo : EIATTR_KPARAM_INFO
	.align		4
.L_125:
        /*0028*/ 	.byte	0x04, 0x17
        /*002a*/ 	.short	(.L_127 - .L_126)
.L_126:
        /*002c*/ 	.word	0x00000000
        /*0030*/ 	.short	0x0001
        /*0032*/ 	.short	0x0008
        /*0034*/ 	.byte	0x00, 0xf5, 0x21, 0x00


	//----- nvinfo : EIATTR_KPARAM_INFO
	.align		4
.L_127:
        /*0038*/ 	.byte	0x04, 0x17
        /*003a*/ 	.short	(.L_129 - .L_128)
.L_128:
        /*003c*/ 	.word	0x00000000
        /*0040*/ 	.short	0x0000
        /*0042*/ 	.short	0x0000
        /*0044*/ 	.byte	0x00, 0xf5, 0x21, 0x00


	//----- nvinfo : EIATTR_SPARSE_MMA_MASK
	.align		4
.L_129:
        /*0048*/ 	.byte	0x03, 0x50
        /*004a*/ 	.short	0x0000


	//----- nvinfo : EIATTR_MAXREG_COUNT
	.align		4
        /*004c*/ 	.byte	0x03, 0x1b
        /*004e*/ 	.short	0x00ff


	//----- nvinfo : EIATTR_NUM_BARRIERS
	.align		4
        /*0050*/ 	.byte	0x02, 0x4c
        /*0052*/ 	.byte	0x01
	.zero		1


	//----- nvinfo : EIATTR_MERCURY_ISA_VERSION
	.align		4
        /*0054*/ 	.byte	0x03, 0x5f
        /*0056*/ 	.short	0x0101


	//----- nvinfo : EIATTR_VRC_CTA_INIT_COUNT
	.align		4
        /*0058*/ 	.byte	0x02, 0x4a
	.zero		1
	.zero		1


	//----- nvinfo : EIATTR_EXIT_INSTR_OFFSETS
	.align		4
        /*005c*/ 	.byte	0x04, 0x1c
        /*005e*/ 	.short	(.L_131 - .L_130)


	//   ....[0]....
.L_130:
        /*0060*/ 	.word	0x00000870


	//   ....[1]....
        /*0064*/ 	.word	0x00000ea0


	//   ....[2]....
        /*0068*/ 	.word	0x00000f90


	//----- nvinfo : EIATTR_CBANK_PARAM_SIZE
	.align		4
.L_131:
        /*006c*/ 	.byte	0x03, 0x19
        /*006e*/ 	.short	0x001c


	//----- nvinfo : EIATTR_PARAM_CBANK
	.align		4
        /*0070*/ 	.byte	0x04, 0x0a
        /*0072*/ 	.short	(.L_133 - .L_132)
	.align		4
.L_132:
        /*0074*/ 	.word	index@(.nv.constant0._Z12kernel_v2_96PfS_S_i)
        /*0078*/ 	.short	0x0380
        /*007a*/ 	.short	0x001c


	//----- nvinfo : EIATTR_SW_WAR
	.align		4
.L_133:
        /*007c*/ 	.byte	0x04, 0x36
        /*007e*/ 	.short	(.L_135 - .L_134)
.L_134:
        /*0080*/ 	.word	0x00000008
.L_135:


//--------------------- .nv.info._Z12kernel_v2_64PfS_S_i --------------------------
	.section	.nv.info._Z12kernel_v2_64PfS_S_i,"",@"SHT_CUDA_INFO"
	.sectionflags	@""
	.align	4


	//----- nvinfo : EIATTR_CUDA_API_VERSION
	.align		4
        /*0000*/ 	.byte	0x04, 0x37
        /*0002*/ 	.short	(.L_137 - .L_136)
.L_136:
        /*0004*/ 	.word	0x00000082


	//----- nvinfo : EIATTR_KPARAM_INFO
	.align		4
.L_137:
        /*0008*/ 	.byte	0x04, 0x17
        /*000a*/ 	.short	(.L_139 - .L_138)
.L_138:
        /*000c*/ 	.word	0x00000000
        /*0010*/ 	.short	0x0003
        /*0012*/ 	.short	0x0018
        /*0014*/ 	.byte	0x00, 0xf0, 0x11, 0x00


	//----- nvinfo : EIATTR_KPARAM_INFO
	.align		4
.L_139:
        /*0018*/ 	.byte	0x04, 0x17
        /*001a*/ 	.short	(.L_141 - .L_140)
.L_140:
        /*001c*/ 	.word	0x00000000
        /*0020*/ 	.short	0x0002
        /*0022*/ 	.short	0x0010
        /*0024*/ 	.byte	0x00, 0xf5, 0x21, 0x00


	//----- nvinfo : EIATTR_KPARAM_INFO
	.align		4
.L_141:
        /*0028*/ 	.byte	0x04, 0x17
        /*002a*/ 	.short	(.L_143 - .L_142)
.L_142:
        /*002c*/ 	.word	0x00000000
        /*0030*/ 	.short	0x0001
        /*0032*/ 	.short	0x0008
        /*0034*/ 	.byte	0x00, 0xf5, 0x21, 0x00


	//----- nvinfo : EIATTR_KPARAM_INFO
	.align		4
.L_143:
        /*0038*/ 	.byte	0x04, 0x17
        /*003a*/ 	.short	(.L_145 - .L_144)
.L_144:
        /*003c*/ 	.word	0x00000000
        /*0040*/ 	.short	0x0000
        /*0042*/ 	.short	0x0000
        /*0044*/ 	.byte	0x00, 0xf5, 0x21, 0x00


	//----- nvinfo : EIATTR_SPARSE_MMA_MASK
	.align		4
.L_145:
        /*0048*/ 	.byte	0x03, 0x50
        /*004a*/ 	.short	0x0000


	//----- nvinfo : EIATTR_MAXREG_COUNT
	.align		4
        /*004c*/ 	.byte	0x03, 0x1b
        /*004e*/ 	.short	0x00ff


	//----- nvinfo : EIATTR_NUM_BARRIERS
	.align		4
        /*0050*/ 	.byte	0x02, 0x4c
        /*0052*/ 	.byte	0x01
	.zero		1


	//----- nvinfo : EIATTR_MERCURY_ISA_VERSION
	.align		4
        /*0054*/ 	.byte	0x03, 0x5f
        /*0056*/ 	.short	0x0101


	//----- nvinfo : EIATTR_VRC_CTA_INIT_COUNT
	.align		4
        /*0058*/ 	.byte	0x02, 0x4a
	.zero		1
	.zero		1


	//----- nvinfo : EIATTR_EXIT_INSTR_OFFSETS
	.align		4
        /*005c*/ 	.byte	0x04, 0x1c
        /*005e*/ 	.short	(.L_147 - .L_146)


	//   ....[0]....
.L_146:
        /*0060*/ 	.word	0x000007f0


	//   ....[1]....
        /*0064*/ 	.word	0x00000e20


	//   ....[2]....
        /*0068*/ 	.word	0x00000f10


	//----- nvinfo : EIATTR_CBANK_PARAM_SIZE
	.align		4
.L_147:
        /*006c*/ 	.byte	0x03, 0x19
        /*006e*/ 	.short	0x001c


	//----- nvinfo : EIATTR_PARAM_CBANK
	.align		4
        /*0070*/ 	.byte	0x04, 0x0a
        /*0072*/ 	.short	(.L_149 - .L_148)
	.align		4
.L_148:
        /*0074*/ 	.word	index@(.nv.constant0._Z12kernel_v2_64PfS_S_i)
        /*0078*/ 	.short	0x0380
        /*007a*/ 	.short	0x001c


	//----- nvinfo : EIATTR_SW_WAR
	.align		4
.L_149:
        /*007c*/ 	.byte	0x04, 0x36
        /*007e*/ 	.short	(.L_151 - .L_150)
.L_150:
        /*0080*/ 	.word	0x00000008
.L_151:


//--------------------- .nv.info._Z12kernel_v2_32PfS_S_i --------------------------
	.section	.nv.info._Z12kernel_v2_32PfS_S_i,"",@"SHT_CUDA_INFO"
	.sectionflags	@""
	.align	4


	//----- nvinfo : EIATTR_CUDA_API_VERSION
	.align		4
        /*0000*/ 	.byte	0x04, 0x37
        /*0002*/ 	.short	(.L_153 - .L_152)
.L_152:
        /*0004*/ 	.word	0x00000082


	//----- nvinfo : EIATTR_KPARAM_INFO
	.align		4
.L_153:
        /*0008*/ 	.byte	0x04, 0x17
        /*000a*/ 	.short	(.L_155 - .L_154)
.L_154:
        /*000c*/ 	.word	0x00000000
        /*0010*/ 	.short	0x0003
        /*0012*/ 	.short	0x0018
        /*0014*/ 	.byte	0x00, 0xf0, 0x11, 0x00


	//----- nvinfo : EIATTR_KPARAM_INFO
	.align		4
.L_155:
        /*0018*/ 	.byte	0x04, 0x17
        /*001a*/ 	.short	(.L_157 - .L_156)
.L_156:
        /*001c*/ 	.word	0x00000000
        /*0020*/ 	.short	0x0002
        /*0022*/ 	.short	0x0010
        /*0024*/ 	.byte	0x00, 0xf5, 0x21, 0x00


	//----- nvinfo : EIATTR_KPARAM_INFO
	.align		4
.L_157:
        /*0028*/ 	.byte	0x04, 0x17
        /*002a*/ 	.short	(.L_159 - .L_158)
.L_158:
        /*002c*/ 	.word	0x00000000
        /*0030*/ 	.short	0x0001
        /*0032*/ 	.short	0x0008
        /*0034*/ 	.byte	0x00, 0xf5, 0x21, 0x00


	//----- nvinfo : EIATTR_KPARAM_INFO
	.align		4
.L_159:
        /*0038*/ 	.byte	0x04, 0x17
        /*003a*/ 	.short	(.L_161 - .L_160)
.L_160:
        /*003c*/ 	.word	0x00000000
        /*0040*/ 	.short	0x0000
        /*0042*/ 	.short	0x0000
        /*0044*/ 	.byte	0x00, 0xf5, 0x21, 0x00


	//----- nvinfo : EIATTR_SPARSE_MMA_MASK
	.align		4
.L_161:
        /*0048*/ 	.byte	0x03, 0x50
        /*004a*/ 	.short	0x0000


	//----- nvinfo : EIATTR_MAXREG_COUNT
	.align		4
        /*004c*/ 	.byte	0x03, 0x1b
        /*004e*/ 	.short	0x00ff


	//----- nvinfo : EIATTR_NUM_BARRIERS
	.align		4
        /*0050*/ 	.byte	0x02, 0x4c
        /*0052*/ 	.byte	0x01
	.zero		1


	//----- nvinfo : EIATTR_MERCURY_ISA_VERSION
	.align		4
        /*0054*/ 	.byte	0x03, 0x5f
        /*0056*/ 	.short	0x0101


	//----- nvinfo : EIATTR_VRC_CTA_INIT_COUNT
	.align		4
        /*0058*/ 	.byte	0x02, 0x4a
	.zero		1
	.zero		1


	//----- nvinfo : EIATTR_EXIT_INSTR_OFFSETS
	.align		4
        /*005c*/ 	.byte	0x04, 0x1c
        /*005e*/ 	.short	(.L_163 - .L_162)


	//   ....[0]....
.L_162:
        /*0060*/ 	.word	0x00000b30


	//   ....[1]....
        /*0064*/ 	.word	0x00001160


	//   ....[2]....
        /*0068*/ 	.word	0x00001250


	//----- nvinfo : EIATTR_CBANK_PARAM_SIZE
	.align		4
.L_163:
        /*006c*/ 	.byte	0x03, 0x19
        /*006e*/ 	.short	0x001c


	//----- nvinfo : EIATTR_PARAM_CBANK
	.align		4
        /*0070*/ 	.byte	0x04, 0x0a
        /*0072*/ 	.short	(.L_165 - .L_164)
	.align		4
.L_164:
        /*0074*/ 	.word	index@(.nv.constant0._Z12kernel_v2_32PfS_S_i)
        /*0078*/ 	.short	0x0380
        /*007a*/ 	.short	0x001c


	//----- nvinfo : EIATTR_SW_WAR
	.align		4
.L_165:
        /*007c*/ 	.byte	0x04, 0x36
        /*007e*/ 	.short	(.L_167 - .L_166)
.L_166:
        /*0080*/ 	.word	0x00000008
.L_167:


//--------------------- .nv.info._Z9kernel_v1PfS_S_i --------------------------
	.section	.nv.info._Z9kernel_v1PfS_S_i,"",@"SHT_CUDA_INFO"
	.sectionflags	@""
	.align	4


	//----- nvinfo : EIATTR_CUDA_API_VERSION
	.align		4
        /*0000*/ 	.byte	0x04, 0x37
        /*0002*/ 	.short	(.L_169 - .L_168)
.L_168:
        /*0004*/ 	.word	0x00000082


	//----- nvinfo : EIATTR_KPARAM_INFO
	.align		4
.L_169:
        /*0008*/ 	.byte	0x04, 0x17
        /*000a*/ 	.short	(.L_171 - .L_170)
.L_170:
        /*000c*/ 	.word	0x00000000
        /*0010*/ 	.short	0x0003
        /*0012*/ 	.short	0x0018
        /*0014*/ 	.byte	0x00, 0xf0, 0x11, 0x00


	//----- nvinfo : EIATTR_KPARAM_INFO
	.align		4
.L_171:
        /*0018*/ 	.byte	0x04, 0x17
        /*001a*/ 	.short	(.L_173 - .L_172)
.L_172:
        /*001c*/ 	.word	0x00000000
        /*0020*/ 	.short	0x0002
        /*0022*/ 	.short	0x0010
        /*0024*/ 	.byte	0x00, 0xf5, 0x21, 0x00


	//----- nvinfo : EIATTR_KPARAM_INFO
	.align		4
.L_173:
        /*0028*/ 	.byte	0x04, 0x17
        /*002a*/ 	.short	(.L_175 - .L_174)
.L_174:
        /*002c*/ 	.word	0x00000000
        /*0030*/ 	.short	0x0001
        /*0032*/ 	.short	0x0008
        /*0034*/ 	.byte	0x00, 0xf5, 0x21, 0x00


	//----- nvinfo : EIATTR_KPARAM_INFO
	.align		4
.L_175:
        /*0038*/ 	.byte	0x04, 0x17
        /*003a*/ 	.short	(.L_177 - .L_176)
.L_176:
        /*003c*/ 	.word	0x00000000
        /*0040*/ 	.short	0x0000
        /*0042*/ 	.short	0x0000
        /*0044*/ 	.byte	0x00, 0xf5, 0x21, 0x00


	//----- nvinfo : EIATTR_SPARSE_MMA_MASK
	.align		4
.L_177:
        /*0048*/ 	.byte	0x03, 0x50
        /*004a*/ 	.short	0x0000


	//----- nvinfo : EIATTR_MAXREG_COUNT
	.align		4
        /*004c*/ 	.byte	0x03, 0x1b
        /*004e*/ 	.short	0x00ff


	//----- nvinfo : EIATTR_MERCURY_ISA_VERSION
	.align		4
        /*0050*/ 	.byte	0x03, 0x5f
        /*0052*/ 	.short	0x0101


	//----- nvinfo : EIATTR_VRC_CTA_INIT_COUNT
	.align		4
        /*0054*/ 	.byte	0x02, 0x4a
	.zero		1
	.zero		1


	//----- nvinfo : EIATTR_EXIT_INSTR_OFFSETS
	.align		4
        /*0058*/ 	.byte	0x04, 0x1c
        /*005a*/ 	.short	(.L_179 - .L_178)


	//   ....[0]....
.L_178:
        /*005c*/ 	.word	0x000000d0


	//   ....[1]....
        /*0060*/ 	.word	0x00000610


	//   ....[2]....
        /*0064*/ 	.word	0x00000830


	//   ....[3]....
        /*0068*/ 	.word	0x00000990


	//   ....[4]....
        /*006c*/ 	.word	0x00000a40


	//----- nvinfo : EIATTR_CBANK_PARAM_SIZE
	.align		4
.L_179:
        /*0070*/ 	.byte	0x03, 0x19
        /*0072*/ 	.short	0x001c


	//----- nvinfo : EIATTR_PARAM_CBANK
	.align		4
        /*0074*/ 	.byte	0x04, 0x0a
        /*0076*/ 	.short	(.L_181 - .L_180)
	.align		4
.L_180:
        /*0078*/ 	.word	index@(.nv.constant0._Z9kernel_v1PfS_S_i)
        /*007c*/ 	.short	0x0380
        /*007e*/ 	.short	0x001c


	//----- nvinfo : EIATTR_SW_WAR
	.align		4
.L_181:
        /*0080*/ 	.byte	0x04, 0x36
        /*0082*/ 	.short	(.L_183 - .L_182)
.L_182:
        /*0084*/ 	.word	0x00000008
.L_183:


//--------------------- .nv.callgraph             --------------------------
	.section	.nv.callgraph,"",@"SHT_CUDA_CALLGRAPH"
	.align	4
	.sectionentsize	8
	.align		4
        /*0000*/ 	.word	0x00000000
	.align		4
        /*0004*/ 	.word	0xffffffff
	.align		4
        /*0008*/ 	.word	0x00000000
	.align		4
        /*000c*/ 	.word	0xfffffffe
	.align		4
        /*0010*/ 	.word	0x00000000
	.align		4
        /*0014*/ 	.word	0xfffffffd
	.align		4
        /*0018*/ 	.word	0x00000000
	.align		4
        /*001c*/ 	.word	0xfffffffc


//--------------------- .text._Z12kernel_v5_32PfS_S_i --------------------------
	.section	.text._Z12kernel_v5_32PfS_S_i,"ax",@progbits
	.align	128
        .global         _Z12kernel_v5_32PfS_S_i
        .type           _Z12kernel_v5_32PfS_S_i,@function
        .size           _Z12kernel_v5_32PfS_S_i,(.L_x_65 - _Z12kernel_v5_32PfS_S_i)
        .other          _Z12kernel_v5_32PfS_S_i,@"STO_CUDA_ENTRY STV_DEFAULT"
_Z12kernel_v5_32PfS_S_i:
.text._Z12kernel_v5_32PfS_S_i:
[----:B------:R-:W-:Y:S01]  /*0000*/  LDC R1, c[0x0][0x37c] ;  /* 0x0000df00ff017b82 */ /* 0x000fe20000000800 */
[----:B------:R-:W0:Y:S01]  /*0010*/  LDCU UR6, c[0x0][0x398] ;  /* 0x00007300ff0677ac */ /* 0x000e220008000800 */
[----:B------:R-:W1:Y:S06]  /*0020*/  S2R R32, SR_TID.X ;  /* 0x0000000000207919 */ /* 0x000e6c0000002100 */
[----:B------:R-:W2:Y:S01]  /*0030*/  S2UR UR5, SR_CTAID.Y ;  /* 0x00000000000579c3 */ /* 0x000ea20000002600 */
[----:B------:R-:W-:Y:S01]  /*0040*/  HFMA2 R37, -RZ, RZ, 0, 0 ;  /* 0x00000000ff257431 */ /* 0x000fe200000001ff */
[----:B------:R-:W3:Y:S01]  /*0050*/  LDCU.64 UR12, c[0x0][0x358] ;  /* 0x00006b00ff0c77ac */ /* 0x000ee20008000a00 */
[----:B------:R-:W-:-:S02]  /*0060*/  CS2R R28, SRZ ;  /* 0x00000000001c7805 */ /* 0x000fc4000001ff00 */
[----:B------:R-:W-:Y:S02]  /*0070*/  CS2R R26, SRZ ;  /* 0x00000000001a7805 */ /* 0x000fe4000001ff00 */
[----:B------:R-:W-:Y:S02]  /*0080*/  CS2R R24, SRZ ;  /* 0x0000000000187805 */ /* 0x000fe4000001ff00 */
[----:B------:R-:W-:Y:S02]  /*0090*/  CS2R R22, SRZ ;  /* 0x0000000000167805 */ /* 0x000fe4000001ff00 */
[----:B------:R-:W-:Y:S01]  /*00a0*/  CS2R R20, SRZ ;  /* 0x0000000000147805 */ /* 0x000fe2000001ff00 */
[----:B------:R-:W4:Y:S01]  /*00b0*/  S2UR UR4, SR_CTAID.X ;  /* 0x00000000000479c3 */ /* 0x000f220000002500 */
[----:B------:R-:W-:Y:S02]  /*00c0*/  CS2R R18, SRZ ;  /* 0x0000000000127805 */ /* 0x000fe4000001ff00 */
[----:B------:R-:W-:-:S02]  /*00d0*/  CS2R R16, SRZ ;  /* 0x0000000000107805 */ /* 0x000fc4000001ff00 */
[----:B------:R-:W-:Y:S02]  /*00e0*/  CS2R R14, SRZ ;  /* 0x00000000000e7805 */ /* 0x000fe4000001ff00 */
[----:B------:R-:W-:Y:S02]  /*00f0*/  CS2R R12, SRZ ;  /* 0x00000000000c7805 */ /* 0x000fe4000001ff00 */
[----:B------:R-:W-:Y:S02]  /*0100*/  CS2R R10, SRZ ;  /* 0x00000000000a7805 */ /* 0x000fe4000001ff00 */
[----:B------:R-:W-:Y:S02]  /*0110*/  CS2R R8, SRZ ;  /* 0x0000000000087805 */ /* 0x000fe4000001ff00 */
[----:B------:R-:W-:Y:S02]  /*0120*/  CS2R R6, SRZ ;  /* 0x0000000000067805 */ /* 0x000fe4000001ff00 */
[----:B0-----:R-:W-:Y:S01]  /*0130*/  MOV R0, UR6 ;  /* 0x0000000600007c02 */ /* 0x001fe20008000f00 */
[----:B------:R-:W-:-:S02]  /*0140*/  IMAD.MOV.U32 R45, RZ, RZ, RZ ;  /* 0x000000ffff2d7224 */ /* 0x000fc400078e00ff */
[----:B------:R-:W-:Y:S01]  /*0150*/  IMAD.MOV.U32 R43, RZ, RZ, RZ ;  /* 0x000000ffff2b7224 */ /* 0x000fe200078e00ff */
[----:B------:R-:W-:Y:S01]  /*0160*/  ISETP.GE.AND P0, PT, R0, 0x1, PT ;  /* 0x000000010000780c */ /* 0x000fe20003f06270 */
[----:B------:R-:W-:Y:S02]  /*0170*/  IMAD.MOV.U32 R41, RZ, RZ, RZ ;  /* 0x000000ffff297224 */ /* 0x000fe400078e00ff */
[----:B------:R-:W-:Y:S01]  /*0180*/  IMAD.MOV.U32 R39, RZ, RZ, RZ ;  /* 0x000000ffff277224 */ /* 0x000fe200078e00ff */
[----:B--2---:R-:W-:Y:S01]  /*0190*/  USHF.L.U32 UR5, UR5, 0x5, URZ ;  /* 0x0000000505057899 */ /* 0x004fe200080006ff */
[----:B------:R-:W-:Y:S02]  /*01a0*/  IMAD.MOV.U32 R35, RZ, RZ, RZ ;  /* 0x000000ffff237224 */ /* 0x000fe400078e00ff */
[----:B------:R-:W-:Y:S02]  /*01b0*/  IMAD.MOV.U32 R33, RZ, RZ, RZ ;  /* 0x000000ffff217224 */ /* 0x000fe400078e00ff */
[----:B------:R-:W-:-:S02]  /*01c0*/  IMAD.MOV.U32 R31, RZ, RZ, RZ ;  /* 0x000000ffff1f7224 */ /* 0x000fc400078e00ff */
[----:B-1----:R-:W-:Y:S01]  /*01d0*/  VIADD R30, R32, UR5 ;  /* 0x00000005201e7c36 */ /* 0x002fe20008000000 */
[----:B----4-:R-:W-:Y:S01]  /*01e0*/  USHF.L.U32 UR4, UR4, 0x5, URZ ;  /* 0x0000000504047899 */ /* 0x010fe200080006ff */
[----:B---3--:R-:W-:Y:S11]  /*01f0*/  @!P0 BRA `(.L_x_0) ;  /* 0x0000000400508947 */ /* 0x008ff60003800000 */
[----:B------:R-:W-:Y:S01]  /*0200*/  VIADD R32, R32, UR4 ;  /* 0x0000000420207c36 */ /* 0x000fe20008000000 */
[----:B------:R-:W-:Y:S01]  /*0210*/  MOV R28, RZ ;  /* 0x000000ff001c7202 */ /* 0x000fe20000000f00 */
[-C--:B------:R-:W-:Y:S02]  /*0220*/  IMAD R36, R30, R0.reuse, RZ ;  /* 0x000000001e247224 */ /* 0x080fe400078e02ff */
[----:B------:R-:W-:Y:S01]  /*0230*/  IMAD.MOV R34, RZ, RZ, -R0 ;  /* 0x000000ffff227224 */ /* 0x000fe200078e0a00 */
[----:B------:R-:W-:-:S13]  /*0240*/  ISETP.GE.AND P0, PT, R32, R0, PT ;  /* 0x000000002000720c */ /* 0x000fda0003f06270 */
.L_x_1:
[----:B------:R-:W0:Y:S01]  /*0250*/  LDC R0, c[0x0][0x398] ;  /* 0x0000e600ff007b82 */ /* 0x000e220000000800 */
[----:B------:R-:W-:-:S07]  /*0260*/  IMAD.MOV.U32 R38, RZ, RZ, RZ ;  /* 0x000000ffff267224 */ /* 0x000fce00078e00ff */
[----:B------:R-:W1:Y:S01]  /*0270*/  @!P0 LDC.64 R2, c[0x0][0x388] ;  /* 0x0000e200ff028b82 */ /* 0x000e620000000a00 */
[----:B0-----:R-:W-:Y:S01]  /*0280*/  ISETP.GE.U32.AND P1, PT, R30, R0, PT ;  /* 0x000000001e00720c */ /* 0x001fe20003f26070 */
[----:B-1----:R-:W-:-:S12]  /*0290*/  @!P0 IMAD.WIDE R2, R32, 0x4, R2 ;  /* 0x0000000420028825 */ /* 0x002fd800078e0202 */
[----:B------:R-:W0:Y:S01]  /*02a0*/  @!P1 LDC.64 R4, c[0x0][0x380] ;  /* 0x0000e000ff049b82 */ /* 0x000e220000000a00 */
[----:B------:R-:W2:Y:S01]  /*02b0*/  @!P0 LDG.E R38, desc[UR12][R2.64] ;  /* 0x0000000c02268981 */ /* 0x000ea2000c1e1900 */
[----:B------:R-:W-:Y:S02]  /*02c0*/  IMAD.MOV.U32 R40, RZ, RZ, RZ ;  /* 0x000000ffff287224 */ /* 0x000fe400078e00ff */
[----:B0-----:R-:W-:-:S05]  /*02d0*/  @!P1 IMAD.WIDE.U32 R4, R36, 0x4, R4 ;  /* 0x0000000424049825 */ /* 0x001fca00078e0004 */
[----:B------:R0:W3:Y:S01]  /*02e0*/  @!P1 LDG.E R40, desc[UR12][R4.64] ;  /* 0x0000000c04289981 */ /* 0x0000e2000c1e1900 */
[----:B------:R-:W-:Y:S01]  /*02f0*/  VIADD R34, R34, 0x1 ;  /* 0x0000000122227836 */ /* 0x000fe20000000000 */
[----:B------:R-:W-:Y:S01]  /*0300*/  IADD3 R32, PT, PT, R32, R0, RZ ;  /* 0x0000000020207210 */ /* 0x000fe20007ffe0ff */
[----:B------:R-:W-:-:S03]  /*0310*/  VIADD R36, R36, 0x1 ;  /* 0x0000000124247836 */ /* 0x000fc60000000000 */
[----:B------:R-:W-:Y:S01]  /*0320*/  ISETP.NE.AND P1, PT, R34, RZ, PT ;  /* 0x000000ff2200720c */ /* 0x000fe20003f25270 */
[----:B--2---:R-:W3:Y:S04]  /*0330*/  SHFL.IDX PT, R2, R38, 0x3, 0x1f ;  /* 0x00601f0026027f89 */ /* 0x004ee800000e0000 */
[----:B------:R-:W1:Y:S04]  /*0340*/  SHFL.IDX PT, R42, R38, RZ, 0x1f ;  /* 0x00001fff262a7589 */ /* 0x000e6800000e0000 */
[----:B0-----:R-:W0:Y:S04]  /*0350*/  SHFL.IDX PT, R4, R38, 0x6, 0x1f ;  /* 0x00c01f0026047f89 */ /* 0x001e2800000e0000 */
[----:B------:R-:W2:Y:S04]  /*0360*/  SHFL.IDX PT, R3, R38, 0x14, 0x1f ;  /* 0x02801f0026037f89 */ /* 0x000ea800000e0000 */
[----:B------:R-:W4:Y:S04]  /*0370*/  SHFL.IDX PT, R5, R38, 0x15, 0x1f ;  /* 0x02a01f0026057f89 */ /* 0x000f2800000e0000 */
[----:B------:R-:W5:Y:S01]  /*0380*/  SHFL.IDX PT, R44, R38, 0x2, 0x1f ;  /* 0x00401f00262c7f89 */ /* 0x000f6200000e0000 */
[-C--:B---3--:R-:W-:Y:S01]  /*0390*/  FFMA R13, R2, R40.reuse, R13 ;  /* 0x00000028020d7223 */ /* 0x088fe2000000000d */
[----:B-1----:R-:W-:-:S02]  /*03a0*/  FFMA R7, R42, R40, R7 ;  /* 0x000000282a077223 */ /* 0x002fc40000000007 */
[----:B------:R-:W1:Y:S01]  /*03b0*/  SHFL.IDX PT, R2, R38, 0x4, 0x1f ;  /* 0x00801f0026027f89 */ /* 0x000e6200000e0000 */
[----:B0-----:R-:W-:-:S03]  /*03c0*/  FFMA R19, R4, R40, R19 ;  /* 0x0000002804137223 */ /* 0x001fc60000000013 */
[----:B------:R-:W0:Y:S01]  /*03d0*/  SHFL.IDX PT, R42, R38, 0x1, 0x1f ;  /* 0x00201f00262a7f89 */ /* 0x000e2200000e0000 */
[----:B--2---:R-:W-:-:S03]  /*03e0*/  FFMA R6, R3, R40, R6 ;  /* 0x0000002803067223 */ /* 0x004fc60000000006 */
[----:B------:R-:W2:Y:S01]  /*03f0*/  SHFL.IDX PT, R4, R38, 0x8, 0x1f ;  /* 0x01001f0026047f89 */ /* 0x000ea200000e0000 */
[----:B----4-:R-:W-:-:S03]  /*0400*/  FFMA R8, R5, R40, R8 ;  /* 0x0000002805087223 */ /* 0x010fc60000000008 */
[----:B------:R-:W3:Y:S01]  /*0410*/  SHFL.IDX PT, R3, R38, 0x16, 0x1f ;  /* 0x02c01f0026037f89 */ /* 0x000ee200000e0000 */
[----:B-----5:R-:W-:-:S03]  /*0420*/  FFMA R11, R44, R40, R11 ;  /* 0x000000282c0b7223 */ /* 0x020fc6000000000b */
[----:B------:R-:W4:Y:S01]  /*0430*/  SHFL.IDX PT, R5, R38, 0x17, 0x1f ;  /* 0x02e01f0026057f89 */ /* 0x000f2200000e0000 */
[----:B-1----:R-:W-:-:S03]  /*0440*/  FFMA R15, R2, R40, R15 ;  /* 0x00000028020f7223 */ /* 0x002fc6000000000f */
[----:B------:R-:W1:Y:S01]  /*0450*/  SHFL.IDX PT, R2, R38, 0x7, 0x1f ;  /* 0x00e01f0026027f89 */ /* 0x000e6200000e0000 */
[----:B0-----:R-:W-:-:S03]  /*0460*/  FFMA R9, R42, R40, R9 ;  /* 0x000000282a097223 */ /* 0x001fc60000000009 */
[----:B------:R-:W0:Y:S01]  /*0470*/  SHFL.IDX PT, R42, R38, 0x5, 0x1f ;  /* 0x00a01f00262a7f89 */ /* 0x000e2200000e0000 */
[----:B--2---:R-:W-:-:S03]  /*0480*/  FFMA R23, R4, R40, R23 ;  /* 0x0000002804177223 */ /* 0x004fc60000000017 */
[----:B------:R-:W2:Y:S01]  /*0490*/  SHFL.IDX PT, R4, R38, 0xb, 0x1f ;  /* 0x01601f0026047f89 */ /* 0x000ea200000e0000 */
[----:B---3--:R-:W-:-:S03]  /*04a0*/  FFMA R10, R3, R40, R10 ;  /* 0x00000028030a7223 */ /* 0x008fc6000000000a */
[----:B------:R-:W3:Y:S01]  /*04b0*/  SHFL.IDX PT, R3, R38, 0x19, 0x1f ;  /* 0x03201f0026037f89 */ /* 0x000ee200000e0000 */
[----:B----4-:R-:W-:-:S03]  /*04c0*/  FFMA R12, R5, R40, R12 ;  /* 0x00000028050c7223 */ /* 0x010fc6000000000c */
        /* <DEDUP_REMOVED lines=17> */
[-C--:B---3--:R-:W-:Y:S01]  /*05e0*/  FFMA R22, R3, R40.reuse, R22 ;  /* 0x0000002803167223 */ /* 0x088fe20000000016 */
[-C--:B----4-:R-:W-:Y:S01]  /*05f0*/  FFMA R24, R5, R40.reuse, R24 ;  /* 0x0000002805187223 */ /* 0x090fe20000000018 */
[-C--:B-1----:R-:W-:Y:S02]  /*0600*/  FFMA R33, R2, R40.reuse, R33 ;  /* 0x0000002802217223 */ /* 0x082fe40000000021 */
[----:B------:R-:W1:Y:S01]  /*0610*/  SHFL.IDX PT, R2, R38, 0x10, 0x1f ;  /* 0x02001f0026027f89 */ /* 0x000e6200000e0000 */
[----:B0-----:R-:W-:-:S03]  /*0620*/  FFMA R31, R42, R40, R31 ;  /* 0x000000282a1f7223 */ /* 0x001fc6000000001f */
[----:B------:R-:W0:Y:S01]  /*0630*/  SHFL.IDX PT, R42, R38, 0xf, 0x1f ;  /* 0x01e01f00262a7f89 */ /* 0x000e2200000e0000 */
[----:B--2---:R-:W-:-:S03]  /*0640*/  FFMA R41, R4, R40, R41 ;  /* 0x0000002804297223 */ /* 0x004fc60000000029 */
[----:B------:R-:W2:Y:S01]  /*0650*/  SHFL.IDX PT, R4, R38, 0x1f, 0x1f ;  /* 0x03e01f0026047f89 */ /* 0x000ea200000e0000 */
[----:B-1----:R-:W-:-:S03]  /*0660*/  FFMA R39, R2, R40, R39 ;  /* 0x0000002802277223 */ /* 0x002fc60000000027 */
[----:B------:R-:W1:Y:S01]  /*0670*/  SHFL.IDX PT, R2, R38, 0x13, 0x1f ;  /* 0x02601f0026027f89 */ /* 0x000e6200000e0000 */
[----:B0-----:R-:W-:-:S03]  /*0680*/  FFMA R37, R42, R40, R37 ;  /* 0x000000282a257223 */ /* 0x001fc60000000025 */
[----:B------:R-:W0:Y:S01]  /*0690*/  SHFL.IDX PT, R42, R38, 0x12, 0x1f ;  /* 0x02401f00262a7f89 */ /* 0x000e2200000e0000 */
[-C--:B--2---:R-:W-:Y:S01]  /*06a0*/  FFMA R28, R4, R40.reuse, R28 ;  /* 0x00000028041c7223 */ /* 0x084fe2000000001c */
[-C--:B-1----:R-:W-:Y:S02]  /*06b0*/  FFMA R45, R2, R40.reuse, R45 ;  /* 0x00000028022d7223 */ /* 0x082fe4000000002d */
[----:B------:R-:W1:Y:S01]  /*06c0*/  SHFL.IDX PT, R2, R38, 0x18, 0x1f ;  /* 0x03001f0026027f89 */ /* 0x000e6200000e0000 */
[-C--:B0-----:R-:W-:Y:S01]  /*06d0*/  FFMA R43, R42, R40.reuse, R43 ;  /* 0x000000282a2b7223 */ /* 0x081fe2000000002b */
[-C--:B-1----:R-:W-:Y:S02]  /*06e0*/  FFMA R14, R2, R40.reuse, R14 ;  /* 0x00000028020e7223 */ /* 0x082fe4000000000e */
[----:B------:R-:W0:Y:S02]  /*06f0*/  SHFL.IDX PT, R2, R38, 0x1b, 0x1f ;  /* 0x03601f0026027f89 */ /* 0x000e2400000e0000 */
[----:B0-----:R-:W-:-:S02]  /*0700*/  FFMA R20, R2, R40, R20 ;  /* 0x0000002802147223 */ /* 0x001fc40000000014 */
[----:B------:R-:W0:Y:S02]  /*0710*/  SHFL.IDX PT, R2, R38, 0x1e, 0x1f ;  /* 0x03c01f0026027f89 */ /* 0x000e2400000e0000 */
[----:B0-----:R-:W-:Y:S01]  /*0720*/  FFMA R26, R2, R40, R26 ;  /* 0x00000028021a7223 */ /* 0x001fe2000000001a */
[----:B------:R-:W-:Y:S06]  /*0730*/  @P1 BRA `(.L_x_1) ;  /* 0xfffffff800c41947 */ /* 0x000fec000383ffff */
.L_x_0:
[----:B------:R-:W-:-:S13]  /*0740*/  ISETP.GE.AND P0, PT, R30, R0, PT ;  /* 0x000000001e00720c */ /* 0x000fda0003f06270 */
[----:B------:R-:W-:Y:S05]  /*0750*/  @P0 EXIT ;  /* 0x000000000000094d */ /* 0x000fea0003800000 */
[----:B------:R-:W0:Y:S01]  /*0760*/  LDC.64 R2, c[0x0][0x390] ;  /* 0x0000e400ff027b82 */ /* 0x000e220000000a00 */
[----:B------:R-:W-:Y:S02]  /*0770*/  UIADD3 UR6, UPT, UPT, UR4, 0x1, URZ ;  /* 0x0000000104067890 */ /* 0x000fe4000fffe0ff */
[----:B------:R-:W-:Y:S01]  /*0780*/  ISETP.LE.AND P0, PT, R0, UR4, PT ;  /* 0x0000000400007c0c */ /* 0x000fe2000bf03270 */
[----:B------:R-:W-:Y:S01]  /*0790*/  UIADD3 UR8, UPT, UPT, UR4, 0x4, URZ ;  /* 0x0000000404087890 */ /* 0x000fe2000fffe0ff */
[----:B------:R-:W-:Y:S01]  /*07a0*/  IMAD R5, R30, R0, UR5 ;  /* 0x000000051e057e24 */ /* 0x000fe2000f8e0200 */
[----:B------:R-:W-:Y:S01]  /*07b0*/  UIADD3 UR7, UPT, UPT, UR4, 0x3, URZ ;  /* 0x0000000304077890 */ /* 0x000fe2000fffe0ff */
[C---:B------:R-:W-:Y:S01]  /*07c0*/  ISETP.LE.AND P1, PT, R0.reuse, UR6, PT ;  /* 0x0000000600007c0c */ /* 0x040fe2000bf23270 */
[----:B------:R-:W-:Y:S02]  /*07d0*/  UIADD3 UR6, UPT, UPT, UR4, 0x2, URZ ;  /* 0x0000000204067890 */ /* 0x000fe4000fffe0ff */
[----:B------:R-:W-:Y:S01]  /*07e0*/  ISETP.LE.AND P6, PT, R0, UR8, PT ;  /* 0x0000000800007c0c */ /* 0x000fe2000bfc3270 */
[----:B------:R-:W-:-:S02]  /*07f0*/  UIADD3 UR9, UPT, UPT, UR4, 0x6, URZ ;  /* 0x0000000604097890 */ /* 0x000fc4000fffe0ff */
[----:B------:R-:W-:Y:S01]  /*0800*/  UIADD3 UR8, UPT, UPT, UR4, 0xa, URZ ;  /* 0x0000000a04087890 */ /* 0x000fe2000fffe0ff */
[C---:B------:R-:W-:Y:S01]  /*0810*/  ISETP.LE.AND P2, PT, R0.reuse, UR6, PT ;  /* 0x0000000600007c0c */ /* 0x040fe2000bf43270 */
[----:B------:R-:W-:Y:S02]  /*0820*/  UIADD3 UR6, UPT, UPT, UR4, 0x5, URZ ;  /* 0x0000000504067890 */ /* 0x000fe4000fffe0ff */
[----:B------:R-:W-:Y:S02]  /*0830*/  UIADD3 UR10, UPT, UPT, UR4, 0x7, URZ ;  /* 0x00000007040a7890 */ /* 0x000fe4000fffe0ff */
[----:B------:R-:W-:Y:S02]  /*0840*/  UIADD3 UR11, UPT, UPT, UR4, 0x8, URZ ;  /* 0x00000008040b7890 */ /* 0x000fe4000fffe0ff */
[C---:B------:R-:W-:Y:S01]  /*0850*/  ISETP.LE.AND P5, PT, R0.reuse, UR6, PT ;  /* 0x0000000600007c0c */ /* 0x040fe2000bfa3270 */
[----:B------:R-:W-:Y:S01]  /*0860*/  UIADD3 UR6, UPT, UPT, UR4, 0xb, URZ ;  /* 0x0000000b04067890 */ /* 0x000fe2000fffe0ff */
[C---:B------:R-:W-:Y:S01]  /*0870*/  ISETP.LE.AND P4, PT, R0.reuse, UR10, PT ;  /* 0x0000000a00007c0c */ /* 0x040fe2000bf83270 */
[----:B0-----:R-:W-:Y:S01]  /*0880*/  IMAD.WIDE R2, R5, 0x4, R2 ;  /* 0x0000000405027825 */ /* 0x001fe200078e0202 */
[----:B------:R-:W-:Y:S01]  /*0890*/  ISETP.LE.AND P3, PT, R0, UR11, PT ;  /* 0x0000000b00007c0c */ /* 0x000fe2000bf63270 */
[----:B------:R-:W-:-:S02]  /*08a0*/  UIADD3 UR10, UPT, UPT, UR4, 0x12, URZ ;  /* 0x00000012040a7890 */ /* 0x000fc4000fffe0ff */
[----:B------:R-:W-:Y:S01]  /*08b0*/  UIADD3 UR11, UPT, UPT, UR4, 0x1d, URZ ;  /* 0x0000001d040b7890 */ /* 0x000fe2000fffe0ff */
[----:B------:R0:W-:Y:S01]  /*08c0*/  @!P0 STG.E desc[UR12][R2.64], R7 ;  /* 0x0000000702008986 */ /* 0x0001e2000c10190c */
[C---:B------:R-:W-:Y:S01]  /*08d0*/  ISETP.LE.AND P0, PT, R0.reuse, UR7, PT ;  /* 0x0000000700007c0c */ /* 0x040fe2000bf03270 */
[----:B------:R-:W-:Y:S02]  /*08e0*/  UIADD3 UR7, UPT, UPT, UR4, 0x9, URZ ;  /* 0x0000000904077890 */ /* 0x000fe4000fffe0ff */
[----:B------:R0:W-:Y:S04]  /*08f0*/  @!P2 STG.E desc[UR12][R2.64+0x8], R11 ;  /* 0x0000080b0200a986 */ /* 0x0001e8000c10190c */
[----:B------:R0:W-:Y:S01]  /*0900*/  @!P6 STG.E desc[UR12][R2.64+0x10], R15 ;  /* 0x0000100f0200e986 */ /* 0x0001e2000c10190c */
[C---:B------:R-:W-:Y:S01]  /*0910*/  ISETP.LE.AND P2, PT, R0.reuse, UR7, PT ;  /* 0x0000000700007c0c */ /* 0x040fe2000bf43270 */
[----:B------:R-:W-:Y:S01]  /*0920*/  UIADD3 UR7, UPT, UPT, UR4, 0xc, URZ ;  /* 0x0000000c04077890 */ /* 0x000fe2000fffe0ff */
[C---:B------:R-:W-:Y:S01]  /*0930*/  ISETP.LE.AND P6, PT, R0.reuse, UR6, PT ;  /* 0x0000000600007c0c */ /* 0x040fe2000bfc3270 */
[----:B------:R0:W-:Y:S01]  /*0940*/  @!P1 STG.E desc[UR12][R2.64+0x4], R9 ;  /* 0x0000040902009986 */ /* 0x0001e2000c10190c */
[----:B------:R-:W-:Y:S01]  /*0950*/  ISETP.LE.AND P1, PT, R0, UR9, PT ;  /* 0x0000000900007c0c */ /* 0x000fe2000bf23270 */
[----:B------:R-:W-:-:S02]  /*0960*/  UIADD3 UR6, UPT, UPT, UR4, 0xd, URZ ;  /* 0x0000000d04067890 */ /* 0x000fc4000fffe0ff */
[----:B------:R0:W-:Y:S01]  /*0970*/  @!P0 STG.E desc[UR12][R2.64+0xc], R13 ;  /* 0x00000c0d02008986 */ /* 0x0001e2000c10190c */
[C---:B------:R-:W-:Y:S01]  /*0980*/  ISETP.LE.AND P0, PT, R0.reuse, UR8, PT ;  /* 0x0000000800007c0c */ /* 0x040fe2000bf03270 */
[----:B------:R-:W-:Y:S02]  /*0990*/  UIADD3 UR8, UPT, UPT, UR4, 0x10, URZ ;  /* 0x0000001004087890 */ /* 0x000fe4000fffe0ff */
[----:B------:R0:W-:Y:S01]  /*09a0*/  @!P5 STG.E desc[UR12][R2.64+0x14], R17 ;  /* 0x000014110200d986 */ /* 0x0001e2000c10190c */
[C---:B------:R-:W-:Y:S01]  /*09b0*/  ISETP.LE.AND P5, PT, R0.reuse, UR7, PT ;  /* 0x0000000700007c0c */ /* 0x040fe2000bfa3270 */
[----:B------:R-:W-:Y:S02]  /*09c0*/  UIADD3 UR7, UPT, UPT, UR4, 0xe, URZ ;  /* 0x0000000e04077890 */ /* 0x000fe4000fffe0ff */
        /* <DEDUP_REMOVED lines=34> */
[----:B------:R-:W-:Y:S01]  /*0bf0*/  ISETP.LE.AND P6, PT, R0, UR6, PT ;  /* 0x0000000600007c0c */ /* 0x000fe2000bfc3270 */
[----:B------:R-:W-:Y:S02]  /*0c00*/  UIADD3 UR6, UPT, UPT, UR4, 0x1e, URZ ;  /* 0x0000001e04067890 */ /* 0x000fe4000fffe0ff */
[----:B------:R0:W-:Y:S01]  /*0c10*/  @!P0 STG.E desc[UR12][R2.64+0x58], R10 ;  /* 0x0000580a02008986 */ /* 0x0001e2000c10190c */
[----:B------:R-:W-:-:S03]  /*0c20*/  UIADD3 UR10, UPT, UPT, UR4, 0x1c, URZ ;  /* 0x0000001c040a7890 */ /* 0x000fc6000fffe0ff */
[C---:B------:R-:W-:Y:S01]  /*0c30*/  ISETP.LE.AND P0, PT, R0.reuse, UR6, PT ;  /* 0x0000000600007c0c */ /* 0x040fe2000bf03270 */
[----:B------:R-:W-:Y:S01]  /*0c40*/  UIADD3 UR6, UPT, UPT, UR4, 0x1f, URZ ;  /* 0x0000001f04067890 */ /* 0x000fe2000fffe0ff */
[----:B------:R0:W-:Y:S01]  /*0c50*/  @!P2 STG.E desc[UR12][R2.64+0x44], R41 ;  /* 0x000044290200a986 */ /* 0x0001e2000c10190c */
[----:B------:R-:W-:-:S03]  /*0c60*/  ISETP.LE.AND P2, PT, R0, UR10, PT ;  /* 0x0000000a00007c0c */ /* 0x000fc6000bf43270 */
        /* <DEDUP_REMOVED lines=10> */
[----:B------:R0:W-:Y:S04]  /*0d10*/  @!P4 STG.E desc[UR12][R2.64+0x68], R18 ;  /* 0x000068120200c986 */ /* 0x0001e8000c10190c */
[----:B------:R0:W-:Y:S04]  /*0d20*/  @!P5 STG.E desc[UR12][R2.64+0x64], R16 ;  /* 0x000064100200d986 */ /* 0x0001e8000c10190c */
[----:B------:R0:W-:Y:S04]  /*0d30*/  @!P3 STG.E desc[UR12][R2.64+0x6c], R20 ;  /* 0x00006c140200b986 */ /* 0x0001e8000c10190c */
[----:B------:R0:W-:Y:S04]  /*0d40*/  @!P2 STG.E desc[UR12][R2.64+0x70], R22 ;  /* 0x000070160200a986 */ /* 0x0001e8000c10190c */
[----:B------:R0:W-:Y:S04]  /*0d50*/  @!P1 STG.E desc[UR12][R2.64+0x74], R24 ;  /* 0x0000741802009986 */ /* 0x0001e8000c10190c */
[----:B------:R0:W-:Y:S01]  /*0d60*/  @!P0 STG.E desc[UR12][R2.64+0x78], R26 ;  /* 0x0000781a02008986 */ /* 0x0001e2000c10190c */
[----:B------:R-:W-:Y:S05]  /*0d70*/  @P6 EXIT ;  /* 0x000000000000694d */ /* 0x000fea0003800000 */
[----:B------:R-:W-:Y:S01]  /*0d80*/  STG.E desc[UR12][R2.64+0x7c], R28 ;  /* 0x00007c1c02007986 */ /* 0x000fe2000c10190c */
[----:B------:R-:W-:Y:S05]  /*0d90*/  EXIT ;  /* 0x000000000000794d */ /* 0x000fea0003800000 */
.L_x_2:
[----:B------:R-:W-:-:S00]  /*0da0*/  BRA `(.L_x_2) ;  /* 0xfffffffc00fc7947 */ /* 0x000fc0000383ffff */
[----:B------:R-:W-:-:S00]  /*0db0*/  NOP ;  /* 0x0000000000007918 */ /* 0x000fc00000000000 */
        /* <DEDUP_REMOVED lines=12> */
.L_x_65:


//--------------------- .text._Z12kernel_v4_32PfS_S_i --------------------------
	.section	.text._Z12kernel_v4_32PfS_S_i,"ax",@progbits
	.align	128
        .global         _Z12kernel_v4_32PfS_S_i
        .type           _Z12kernel_v4_32PfS_S_i,@function
        .size           _Z12kernel_v4_32PfS_S_i,(.L_x_66 - _Z12kernel_v4_32PfS_S_i)
        .other          _Z12kernel_v4_32PfS_S_i,@"STO_CUDA_ENTRY STV_DEFAULT"
_Z12kernel_v4_32PfS_S_i:
.text._Z12kernel_v4_32PfS_S_i:
[----:B------:R-:W-:Y:S01]  /*0000*/  LDC R1, c[0x0][0x37c] ;  /* 0x0000df00ff017b82 */ /* 0x000fe20000000800 */
[----:B------:R-:W0:Y:S01]  /*0010*/  S2R R4, SR_TID.X ;  /* 0x0000000000047919 */ /* 0x000e220000002100 */
[----:B------:R-:W1:Y:S06]  /*0020*/  LDCU UR7, c[0x0][0x398] ;  /* 0x00007300ff0777ac */ /* 0x000e6c0008000800 */
[----:B------:R-:W2:Y:S01]  /*0030*/  S2UR UR5, SR_CgaCtaId ;  /* 0x00000000000579c3 */ /* 0x000ea20000008800 */
[----:B------:R-:W3:Y:S01]  /*0040*/  S2R R27, SR_CTAID.Y ;  /* 0x00000000001b7919 */ /* 0x000ee20000002600 */
[----:B------:R-:W-:Y:S01]  /*0050*/  UMOV UR4, 0x400 ;  /* 0x0000040000047882 */ /* 0x000fe20000000000 */
[----:B------:R-:W4:Y:S05]  /*0060*/  LDCU.64 UR8, c[0x0][0x358] ;  /* 0x00006b00ff0877ac */ /* 0x000f2a0008000a00 */
[----:B------:R-:W5:Y:S01]  /*0070*/  S2UR UR6, SR_CTAID.X ;  /* 0x00000000000679c3 */ /* 0x000f620000002500 */
[----:B-1----:R-:W-:-:S05]  /*0080*/  IMAD.U32 R30, RZ, RZ, UR7 ;  /* 0x00000007ff1e7e24 */ /* 0x002fca000f8e00ff */
[----:B------:R-:W-:Y:S01]  /*0090*/  ISETP.GE.AND P0, PT, R30, 0x1, PT ;  /* 0x000000011e00780c */ /* 0x000fe20003f06270 */
[----:B--2---:R-:W-:Y:S01]  /*00a0*/  ULEA UR5, UR5, UR4, 0x18 ;  /* 0x0000000405057291 */ /* 0x004fe2000f8ec0ff */
[----:B0-----:R-:W-:Y:S01]  /*00b0*/  IMAD.SHL.U32 R0, R4, 0x80, RZ ;  /* 0x0000008004007824 */ /* 0x001fe200078e00ff */
[----:B-----5:R-:W-:-:S04]  /*00c0*/  USHF.L.U32 UR4, UR6, 0x5, URZ ;  /* 0x0000000506047899 */ /* 0x020fc800080006ff */
[----:B------:R-:W-:-:S03]  /*00d0*/  VIADD R2, R0, UR5 ;  /* 0x0000000500027c36 */ /* 0x000fc60008000000 */
[----:B------:R0:W-:Y:S01]  /*00e0*/  STS.128 [R0+UR5], RZ ;  /* 0x000000ff00007988 */ /* 0x0001e20008000c05 */
[----:B---3--:R-:W-:-:S03]  /*00f0*/  LEA R27, R27, R4, 0x5 ;  /* 0x000000041b1b7211 */ /* 0x008fc600078e28ff */
[----:B------:R0:W-:Y:S04]  /*0100*/  STS.128 [R0+UR5+0x10], RZ ;  /* 0x000010ff00007988 */ /* 0x0001e80008000c05 */
[----:B------:R0:W-:Y:S04]  /*0110*/  STS.128 [R0+UR5+0x20], RZ ;  /* 0x000020ff00007988 */ /* 0x0001e80008000c05 */
[----:B------:R0:W-:Y:S04]  /*0120*/  STS.128 [R0+UR5+0x30], RZ ;  /* 0x000030ff00007988 */ /* 0x0001e80008000c05 */
[----:B------:R0:W-:Y:S04]  /*0130*/  STS.128 [R0+UR5+0x40], RZ ;  /* 0x000040ff00007988 */ /* 0x0001e80008000c05 */
[----:B------:R0:W-:Y:S04]  /*0140*/  STS.128 [R0+UR5+0x50], RZ ;  /* 0x000050ff00007988 */ /* 0x0001e80008000c05 */
[----:B------:R0:W-:Y:S04]  /*0150*/  STS.128 [R0+UR5+0x60], RZ ;  /* 0x000060ff00007988 */ /* 0x0001e80008000c05 */
[----:B------:R0:W-:Y:S01]  /*0160*/  STS.128 [R0+UR5+0x70], RZ ;  /* 0x000070ff00007988 */ /* 0x0001e20008000c05 */
[----:B----4-:R-:W-:Y:S05]  /*0170*/  @!P0 BRA `(.L_x_3) ;  /* 0x0000000c00cc8947 */ /* 0x010fea0003800000 */
[C---:B------:R-:W-:Y:S01]  /*0180*/  IMAD.SHL.U32 R37, R4.reuse, 0x4, RZ ;  /* 0x0000000404257824 */ /* 0x040fe200078e00ff */
[----:B------:R-:W-:Y:S02]  /*0190*/  IADD3 R29, PT, PT, R4, UR4, RZ ;  /* 0x00000004041d7c10 */ /* 0x000fe4000fffe0ff */
[----:B------:R-:W-:Y:S01]  /*01a0*/  IADD3 R40, PT, PT, -R30, RZ, RZ ;  /* 0x000000ff1e287210 */ /* 0x000fe20007ffe1ff */
[C---:B------:R-:W-:Y:S01]  /*01b0*/  VIADD R25, R37.reuse, 0x4 ;  /* 0x0000000425197836 */ /* 0x040fe20000000000 */
[C---:B------:R-:W-:Y:S01]  /*01c0*/  LOP3.LUT R19, R37.reuse, 0x7c, RZ, 0xc0, !PT ;  /* 0x0000007c25137812 */ /* 0x040fe200078ec0ff */
[C---:B------:R-:W-:Y:S01]  /*01d0*/  VIADD R24, R37.reuse, 0x8 ;  /* 0x0000000825187836 */ /* 0x040fe20000000000 */
[C---:B------:R-:W-:Y:S01]  /*01e0*/  IADD3 R23, PT, PT, R37.reuse, 0xc, RZ ;  /* 0x0000000c25177810 */ /* 0x040fe20007ffe0ff */
[C---:B------:R-:W-:Y:S01]  /*01f0*/  VIADD R22, R37.reuse, 0x10 ;  /* 0x0000001025167836 */ /* 0x040fe20000000000 */
[C---:B------:R-:W-:Y:S01]  /*0200*/  IADD3 R20, PT, PT, R37.reuse, 0x18, RZ ;  /* 0x0000001825147810 */ /* 0x040fe20007ffe0ff */
[C---:B------:R-:W-:Y:S01]  /*0210*/  VIADD R21, R37.reuse, 0x14 ;  /* 0x0000001425157836 */ /* 0x040fe20000000000 */
[C---:B------:R-:W-:Y:S01]  /*0220*/  IADD3 R17, PT, PT, R37.reuse, 0x24, RZ ;  /* 0x0000002425117810 */ /* 0x040fe20007ffe0ff */
[C---:B0-----:R-:W-:Y:S01]  /*0230*/  VIADD R0, R37.reuse, 0x1c ;  /* 0x0000001c25007836 */ /* 0x041fe20000000000 */
[C---:B------:R-:W-:Y:S01]  /*0240*/  IADD3 R14, PT, PT, R37.reuse, 0x30, RZ ;  /* 0x00000030250e7810 */ /* 0x040fe20007ffe0ff */
[C---:B------:R-:W-:Y:S01]  /*0250*/  VIADD R18, R37.reuse, 0x20 ;  /* 0x0000002025127836 */ /* 0x040fe20000000000 */
        /* <DEDUP_REMOVED lines=14> */
[----:B------:R-:W-:Y:S01]  /*0340*/  IADD3 R28, PT, PT, R2, R19, RZ ;  /* 0x00000013021c7210 */ /* 0x000fe20007ffe0ff */
[----:B------:R-:W-:Y:S01]  /*0350*/  VIADD R6, R37, 0x54 ;  /* 0x0000005425067836 */ /* 0x000fe20000000000 */
[----:B------:R-:W-:Y:S01]  /*0360*/  LOP3.LUT R26, R19, 0x40, RZ, 0x3c, !PT ;  /* 0x00000040131a7812 */ /* 0x000fe200078e3cff */
[C---:B------:R-:W-:Y:S01]  /*0370*/  VIADD R31, R37.reuse, 0x5c ;  /* 0x0000005c251f7836 */ /* 0x040fe20000000000 */
[----:B------:R-:W-:Y:S01]  /*0380*/  LOP3.LUT R24, R24, 0x7c, RZ, 0xc0, !PT ;  /* 0x0000007c18187812 */ /* 0x000fe200078ec0ff */
[C---:B------:R-:W-:Y:S01]  /*0390*/  VIADD R41, R37.reuse, 0x64 ;  /* 0x0000006425297836 */ /* 0x040fe20000000000 */
[----:B------:R-:W-:Y:S01]  /*03a0*/  LOP3.LUT R22, R22, 0x7c, RZ, 0xc0, !PT ;  /* 0x0000007c16167812 */ /* 0x000fe200078ec0ff */
[C---:B------:R-:W-:Y:S01]  /*03b0*/  VIADD R3, R37.reuse, 0x6c ;  /* 0x0000006c25037836 */ /* 0x040fe20000000000 */
[----:B------:R-:W-:Y:S01]  /*03c0*/  LOP3.LUT R20, R20, 0x7c, RZ, 0xc0, !PT ;  /* 0x0000007c14147812 */ /* 0x000fe200078ec0ff */
[C---:B------:R-:W-:Y:S01]  /*03d0*/  VIADD R33, R37.reuse, 0x74 ;  /* 0x0000007425217836 */ /* 0x040fe20000000000 */
[----:B------:R-:W-:Y:S01]  /*03e0*/  LOP3.LUT R18, R18, 0x7c, RZ, 0xc0, !PT ;  /* 0x0000007c12127812 */ /* 0x000fe200078ec0ff */
[----:B------:R-:W-:Y:S01]  /*03f0*/  VIADD R37, R37, 0x7c ;  /* 0x0000007c25257836 */ /* 0x000fe20000000000 */
[----:B------:R-:W-:Y:S01]  /*0400*/  LOP3.LUT R16, R16, 0x7c, RZ, 0xc0, !PT ;  /* 0x0000007c10107812 */ /* 0x000fe200078ec0ff */
[----:B------:R-:W-:Y:S01]  /*0410*/  IMAD.IADD R26, R2, 0x1, R26 ;  /* 0x00000001021a7824 */ /* 0x000fe200078e021a */
[----:B------:R-:W-:Y:S01]  /*0420*/  LOP3.LUT R14, R14, 0x7c, RZ, 0xc0, !PT ;  /* 0x0000007c0e0e7812 */ /* 0x000fe200078ec0ff */
[C---:B------:R-:W-:Y:S01]  /*0430*/  IMAD.IADD R24, R2.reuse, 0x1, R24 ;  /* 0x0000000102187824 */ /* 0x040fe200078e0218 */
[----:B------:R-:W-:Y:S01]  /*0440*/  LOP3.LUT R37, R37, 0x7c, RZ, 0xc0, !PT ;  /* 0x0000007c25257812 */ /* 0x000fe200078ec0ff */
[----:B------:R-:W-:Y:S01]  /*0450*/  IMAD.IADD R22, R2, 0x1, R22 ;  /* 0x0000000102167824 */ /* 0x000fe200078e0216 */
[----:B------:R-:W-:Y:S01]  /*0460*/  LOP3.LUT R12, R12, 0x7c, RZ, 0xc0, !PT ;  /* 0x0000007c0c0c7812 */ /* 0x000fe200078ec0ff */
[----:B------:R-:W-:Y:S01]  /*0470*/  IMAD.IADD R20, R2, 0x1, R20 ;  /* 0x0000000102147824 */ /* 0x000fe200078e0214 */
[----:B------:R-:W-:Y:S01]  /*0480*/  LOP3.LUT R10, R10, 0x7c, RZ, 0xc0, !PT ;  /* 0x0000007c0a0a7812 */ /* 0x000fe200078ec0ff */
[----:B------:R-:W-:Y:S01]  /*0490*/  IMAD.IADD R38, R2, 0x1, R37 ;  /* 0x0000000102267824 */ /* 0x000fe200078e0225 */
[----:B------:R-:W-:Y:S01]  /*04a0*/  LOP3.LUT R8, R8, 0x7c, RZ, 0xc0, !PT ;  /* 0x0000007c08087812 */ /* 0x000fe200078ec0ff */
[----:B------:R-:W-:Y:S01]  /*04b0*/  IMAD.IADD R18, R2, 0x1, R18 ;  /* 0x0000000102127824 */ /* 0x000fe200078e0212 */
[----:B------:R-:W-:Y:S01]  /*04c0*/  LOP3.LUT R6, R6, 0x7c, RZ, 0xc0, !PT ;  /* 0x0000007c06067812 */ /* 0x000fe200078ec0ff */
[C---:B------:R-:W-:Y:S01]  /*04d0*/  IMAD.IADD R16, R2.reuse, 0x1, R16 ;  /* 0x0000000102107824 */ /* 0x040fe200078e0210 */
        /* <DEDUP_REMOVED lines=13> */
[----:B------:R-:W-:Y:S01]  /*05b0*/  IMAD.IADD R41, R2, 0x1, R41 ;  /* 0x0000000102297824 */ /* 0x000fe200078e0229 */
[----:B------:R-:W-:Y:S01]  /*05c0*/  LOP3.LUT R19, R0, 0x7c, RZ, 0xc0, !PT ;  /* 0x0000007c00137812 */ /* 0x000fe200078ec0ff */
[C---:B------:R-:W-:Y:S01]  /*05d0*/  IMAD.IADD R34, R2.reuse, 0x1, R3 ;  /* 0x0000000102227824 */ /* 0x040fe200078e0203 */
[----:B------:R-:W-:Y:S01]  /*05e0*/  LOP3.LUT R17, R17, 0x7c, RZ, 0xc0, !PT ;  /* 0x0000007c11117812 */ /* 0x000fe200078ec0ff */
[----:B------:R-:W-:Y:S01]  /*05f0*/  IMAD.IADD R33, R2, 0x1, R33 ;  /* 0x0000000102217824 */ /* 0x000fe200078e0221 */
[----:B------:R-:W-:Y:S01]  /*0600*/  LOP3.LUT R15, R15, 0x7c, RZ, 0xc0, !PT ;  /* 0x0000007c0f0f7812 */ /* 0x000fe200078ec0ff */
[----:B------:R-:W-:Y:S01]  /*0610*/  IMAD R37, R27, R30, RZ ;  /* 0x0000001e1b257224 */ /* 0x000fe200078e02ff */
[----:B------:R-:W-:-:S02]  /*0620*/  LOP3.LUT R13, R13, 0x7c, RZ, 0xc0, !PT ;  /* 0x0000007c0d0d7812 */ /* 0x000fc400078ec0ff */
[----:B------:R-:W-:Y:S02]  /*0630*/  LOP3.LUT R11, R11, 0x7c, RZ, 0xc0, !PT ;  /* 0x0000007c0b0b7812 */ /* 0x000fe400078ec0ff */
[----:B------:R-:W-:Y:S02]  /*0640*/  LOP3.LUT R9, R9, 0x7c, RZ, 0xc0, !PT ;  /* 0x0000007c09097812 */ /* 0x000fe400078ec0ff */
[----:B------:R-:W-:Y:S02]  /*0650*/  LOP3.LUT R7, R7, 0x7c, RZ, 0xc0, !PT ;  /* 0x0000007c07077812 */ /* 0x000fe400078ec0ff */
[----:B------:R-:W-:Y:S02]  /*0660*/  LOP3.LUT R45, R45, 0x7c, RZ, 0xc0, !PT ;  /* 0x0000007c2d2d7812 */ /* 0x000fe400078ec0ff */
[----:B------:R-:W-:Y:S02]  /*0670*/  LOP3.LUT R43, R43, 0x7c, RZ, 0xc0, !PT ;  /* 0x0000007c2b2b7812 */ /* 0x000fe400078ec0ff */
[----:B------:R-:W-:-:S02]  /*0680*/  LOP3.LUT R39, R39, 0x7c, RZ, 0xc0, !PT ;  /* 0x0000007c27277812 */ /* 0x000fc400078ec0ff */
[----:B------:R-:W-:Y:S02]  /*0690*/  LOP3.LUT R5, R5, 0x7c, RZ, 0xc0, !PT ;  /* 0x0000007c05057812 */ /* 0x000fe400078ec0ff */
[----:B------:R-:W-:Y:S02]  /*06a0*/  LOP3.LUT R35, R35, 0x7c, RZ, 0xc0, !PT ;  /* 0x0000007c23237812 */ /* 0x000fe400078ec0ff */
[----:B------:R-:W-:Y:S02]  /*06b0*/  ISETP.GE.AND P0, PT, R29, R30, PT ;  /* 0x0000001e1d00720c */ /* 0x000fe40003f06270 */
[C---:B------:R-:W-:Y:S02]  /*06c0*/  IADD3 R25, PT, PT, R2.reuse, R25, RZ ;  /* 0x0000001902197210 */ /* 0x040fe40007ffe0ff */
[C---:B------:R-:W-:Y:S02]  /*06d0*/  IADD3 R23, PT, PT, R2.reuse, R23, RZ ;  /* 0x0000001702177210 */ /* 0x040fe40007ffe0ff */
[----:B------:R-:W-:-:S02]  /*06e0*/  IADD3 R21, PT, PT, R2, R21, RZ ;  /* 0x0000001502157210 */ /* 0x000fc40007ffe0ff */
[C---:B------:R-:W-:Y:S02]  /*06f0*/  IADD3 R19, PT, PT, R2.reuse, R19, RZ ;  /* 0x0000001302137210 */ /* 0x040fe40007ffe0ff */
[C---:B------:R-:W-:Y:S02]  /*0700*/  IADD3 R17, PT, PT, R2.reuse, R17, RZ ;  /* 0x0000001102117210 */ /* 0x040fe40007ffe0ff */
[C---:B------:R-:W-:Y:S02]  /*0710*/  IADD3 R15, PT, PT, R2.reuse, R15, RZ ;  /* 0x0000000f020f7210 */ /* 0x040fe40007ffe0ff */
        /* <DEDUP_REMOVED lines=8> */
[----:B------:R-:W-:-:S07]  /*07a0*/  IADD3 R35, PT, PT, R2, R35, RZ ;  /* 0x0000002302237210 */ /* 0x000fce0007ffe0ff */
.L_x_4:
[----:B------:R-:W0:Y:S01]  /*07b0*/  LDC R30, c[0x0][0x398] ;  /* 0x0000e600ff1e7b82 */ /* 0x000e220000000800 */
[----:B------:R-:W-:-:S07]  /*07c0*/  CS2R R42, SRZ ;  /* 0x00000000002a7805 */ /* 0x000fce000001ff00 */
[----:B-1----:R-:W1:Y:S01]  /*07d0*/  @!P0 LDC.64 R2, c[0x0][0x388] ;  /* 0x0000e200ff028b82 */ /* 0x002e620000000a00 */
[----:B0-----:R-:W-:Y:S01]  /*07e0*/  ISETP.GE.U32.AND P1, PT, R27, R30, PT ;  /* 0x0000001e1b00720c */ /* 0x001fe20003f26070 */
[----:B-1----:R-:W-:-:S12]  /*07f0*/  @!P0 IMAD.WIDE R2, R29, 0x4, R2 ;  /* 0x000000041d028825 */ /* 0x002fd800078e0202 */
[----:B------:R-:W0:Y:S01]  /*0800*/  @!P1 LDC.64 R4, c[0x0][0x380] ;  /* 0x0000e000ff049b82 */ /* 0x000e220000000a00 */
[----:B------:R-:W2:Y:S01]  /*0810*/  @!P0 LDG.E R42, desc[UR8][R2.64] ;  /* 0x00000008022a8981 */ /* 0x000ea2000c1e1900 */
[----:B0-----:R-:W-:-:S05]  /*0820*/  @!P1 IMAD.WIDE.U32 R4, R37, 0x4, R4 ;  /* 0x0000000425049825 */ /* 0x001fca00078e0004 */
[----:B------:R0:W3:Y:S01]  /*0830*/  @!P1 LDG.E R43, desc[UR8][R4.64] ;  /* 0x00000008042b9981 */ /* 0x0000e2000c1e1900 */
[----:B------:R-:W-:Y:S01]  /*0840*/  VIADD R40, R40, 0x1 ;  /* 0x0000000128287836 */ /* 0x000fe20000000000 */
[----:B------:R-:W-:Y:S01]  /*0850*/  IADD3 R29, PT, PT, R29, R30, RZ ;  /* 0x0000001e1d1d7210 */ /* 0x000fe20007ffe0ff */
[----:B------:R-:W-:Y:S01]  /*0860*/  VIADD R37, R37, 0x1 ;  /* 0x0000000125257836 */ /* 0x000fe20000000000 */
[----:B------:R-:W-:Y:S02]  /*0870*/  BAR.SYNC.DEFER_BLOCKING 0x0 ;  /* 0x0000000000007b1d */ /* 0x000fe40000010000 */
[----:B------:R-:W-:-:S04]  /*0880*/  ISETP.NE.AND P1, PT, R40, RZ, PT ;  /* 0x000000ff2800720c */ /* 0x000fc80003f25270 */
[----:B------:R-:W-:Y:S04]  /*0890*/  LDS R45, [R28] ;  /* 0x000000001c2d7984 */ /* 0x000fe80000000800 */
[----:B--2---:R-:W3:Y:S04]  /*08a0*/  SHFL.IDX PT, R44, R42, RZ, 0x1f ;  /* 0x00001fff2a2c7589 */ /* 0x004ee800000e0000 */
[----:B------:R-:W-:Y:S04]  /*08b0*/  SHFL.IDX PT, R2, R42, 0x2, 0x1f ;  /* 0x00401f002a027f89 */ /* 0x000fe800000e0000 */
[----:B0-----:R-:W-:Y:S01]  /*08c0*/  SHFL.IDX PT, R4, R42, 0x4, 0x1f ;  /* 0x00801f002a047f89 */ /* 0x001fe200000e0000 */
[----:B---3--:R-:W-:-:S03]  /*08d0*/  FFMA R45, R44, R43, R45 ;  /* 0x0000002b2c2d7223 */ /* 0x008fc6000000002d */
[----:B------:R-:W-:Y:S04]  /*08e0*/  SHFL.IDX PT, R44, R42, 0x1, 0x1f ;  /* 0x00201f002a2c7f89 */ /* 0x000fe800000e0000 */
[----:B------:R-:W-:Y:S04]  /*08f0*/  STS [R28], R45 ;  /* 0x0000002d1c007388 */ /* 0x000fe80000000800 */
[----:B------:R-:W0:Y:S02]  /*0900*/  LDS R3, [R25] ;  /* 0x0000000019037984 */ /* 0x000e240000000800 */
[----:B0-----:R-:W-:-:S05]  /*0910*/  FFMA R44, R44, R43, R3 ;  /* 0x0000002b2c2c7223 */ /* 0x001fca0000000003 */
[----:B------:R-:W-:Y:S04]  /*0920*/  STS [R25], R44 ;  /* 0x0000002c19007388 */ /* 0x000fe80000000800 */
[----:B------:R-:W0:Y:S04]  /*0930*/  LDS R3, [R24] ;  /* 0x0000000018037984 */ /* 0x000e280000000800 */
[----:B------:R-:W-:Y:S01]  /*0940*/  SHFL.IDX PT, R44, R42, 0x6, 0x1f ;  /* 0x00c01f002a2c7f89 */ /* 0x000fe200000e0000 */
[----:B0-----:R-:W-:-:S03]  /*0950*/  FFMA R3, R2, R43, R3 ;  /* 0x0000002b02037223 */ /* 0x001fc60000000003 */
        /* <DEDUP_REMOVED lines=59> */
[----:B0-----:R-:W-:-:S02]  /*0d10*/  FFMA R45, R4, R43, R45 ;  /* 0x0000002b042d7223 */ /* 0x001fc4000000002d */
        /* <DEDUP_REMOVED lines=49> */
[----:B------:R-:W0:Y:S02]  /*1030*/  LDS R45, [R35] ;  /* 0x00000000232d7984 */ /* 0x000e240000000800 */
[----:B0-----:R-:W-:-:S05]  /*1040*/  FFMA R4, R4, R43, R45 ;  /* 0x0000002b04047223 */ /* 0x001fca000000002d */
[----:B------:R-:W-:Y:S04]  /*1050*/  STS [R35], R4 ;  /* 0x0000000423007388 */ /* 0x000fe80000000800 */
[----:B------:R-:W0:Y:S02]  /*1060*/  LDS R5, [R38] ;  /* 0x0000000026057984 */ /* 0x000e240000000800 */
[----:B0-----:R-:W-:-:S05]  /*1070*/  FFMA R5, R44, R43, R5 ;  /* 0x0000002b2c057223 */ /* 0x001fca0000000005 */
[----:B------:R1:W-:Y:S01]  /*1080*/  STS [R38], R5 ;  /* 0x0000000526007388 */ /* 0x0003e20000000800 */
[----:B------:R-:W-:Y:S06]  /*1090*/  BAR.SYNC.DEFER_BLOCKING 0x0 ;  /* 0x0000000000007b1d */ /* 0x000fec0000010000 */
[----:B------:R-:W-:Y:S05]  /*10a0*/  @P1 BRA `(.L_x_4) ;  /* 0xfffffff400c01947 */ /* 0x000fea000383ffff */
.L_x_3:
[----:B------:R-:W-:-:S04]  /*10b0*/  VIMNMX R3, PT, PT, R27, UR4, !PT ;  /* 0x000000041b037c48 */ /* 0x000fc8000ffe0100 */
[----:B------:R-:W-:-:S13]  /*10c0*/  ISETP.GE.AND P0, PT, R3, R30, PT ;  /* 0x0000001e0300720c */ /* 0x000fda0003f06270 */
[----:B------:R-:W-:Y:S05]  /*10d0*/  @P0 EXIT ;  /* 0x000000000000094d */ /* 0x000fea0003800000 */
[----:B-1----:R-:W1:Y:S01]  /*10e0*/  S2R R5, SR_TID.X ;  /* 0x0000000000057919 */ /* 0x002e620000002100 */
[----:B------:R-:W-:Y:S01]  /*10f0*/  ULOP3.LUT UR5, URZ, UR4, URZ, 0x33, !UPT ;  /* 0x00000004ff057292 */ /* 0x000fe2000f8e33ff */
[----:B------:R-:W-:-:S05]  /*1100*/  HFMA2 R4, -RZ, RZ, 0, 0 ;  /* 0x00000000ff047431 */ /* 0x000fca00000001ff */
[----:B------:R-:W-:-:S04]  /*1110*/  IADD3 R2, PT, PT, R30, UR5, RZ ;  /* 0x000000051e027c10 */ /* 0x000fc8000fffe0ff */
[C---:B------:R-:W-:Y:S02]  /*1120*/  ISETP.GE.U32.AND P0, PT, R2.reuse, 0x3, PT ;  /* 0x000000030200780c */ /* 0x040fe40003f06070 */
[----:B0-----:R-:W-:-:S05]  /*1130*/  VIMNMX.U32 R0, PT, PT, R2, 0x1f, PT ;  /* 0x0000001f02007848 */ /* 0x001fca0003fe0000 */
[----:B------:R-:W-:-:S05]  /*1140*/  VIADD R2, R0, 0x1 ;  /* 0x0000000100027836 */ /* 0x000fca0000000000 */
[----:B------:R-:W-:Y:S01]  /*1150*/  LOP3.LUT R0, R2, 0x3, RZ, 0xc0, !PT ;  /* 0x0000000302007812 */ /* 0x000fe200078ec0ff */
[----:B-1----:R-:W-:Y:S01]  /*1160*/  IMAD.SHL.U32 R5, R5, 0x80, RZ ;  /* 0x0000008005057824 */ /* 0x002fe200078e00ff */
[----:B------:R-:W-:Y:S06]  /*1170*/  @!P0 BRA `(.L_x_5) ;  /* 0x00000004006c8947 */ /* 0x000fec0003800000 */
[----:B------:R-:W0:Y:S01]  /*1180*/  S2R R3, SR_CgaCtaId ;  /* 0x0000000000037919 */ /* 0x000e220000008800 */
[----:B------:R-:W1:Y:S01]  /*1190*/  LDCU.64 UR6, c[0x0][0x390] ;  /* 0x00007200ff0677ac */ /* 0x000e620008000a00 */
[----:B------:R-:W-:Y:S01]  /*11a0*/  LOP3.LUT R4, R2, 0x3c, RZ, 0xc0, !PT ;  /* 0x0000003c02047812 */ /* 0x000fe200078ec0ff */
[----:B------:R-:W-:Y:S01]  /*11b0*/  IMAD R7, R27, R30, UR4 ;  /* 0x000000041b077e24 */ /* 0x000fe2000f8e021e */
[----:B------:R-:W-:Y:S02]  /*11c0*/  MOV R2, 0x400 ;  /* 0x0000040000027802 */ /* 0x000fe40000000f00 */
[----:B------:R-:W-:-:S04]  /*11d0*/  IADD3 R8, PT, PT, -R4, RZ, RZ ;  /* 0x000000ff04087210 */ /* 0x000fc80007ffe1ff */
[----:B------:R-:W-:Y:S01]  /*11e0*/  ISETP.GE.AND P0, PT, R8, RZ, PT ;  /* 0x000000ff0800720c */ /* 0x000fe20003f06270 */
[----:B-1----:R-:W-:-:S04]  /*11f0*/  UIADD3 UR5, UP0, UPT, UR6, 0x8, URZ ;  /* 0x0000000806057890 */ /* 0x002fc8000ff1e0ff */
[----:B------:R-:W-:Y:S01]  /*1200*/  UIADD3.X UR6, UPT, UPT, URZ, UR7, URZ, UP0, !UPT ;  /* 0x00000007ff067290 */ /* 0x000fe200087fe4ff */
[----:B0-----:R-:W-:Y:S01]  /*1210*/  LEA R6, R3, R2, 0x18 ;  /* 0x0000000203067211 */ /* 0x001fe200078ec0ff */
[----:B------:R-:W-:-:S04]  /*1220*/  IMAD.U32 R2, RZ, RZ, UR5 ;  /* 0x00000005ff027e24 */ /* 0x000fc8000f8e00ff */
[----:B------:R-:W-:Y:S02]  /*1230*/  MOV R3, UR6 ;  /* 0x0000000600037c02 */ /* 0x000fe40008000f00 */
[----:B------:R-:W-:Y:S01]  /*1240*/  IADD3 R6, PT, PT, R5, 0x8, R6 ;  /* 0x0000000805067810 */ /* 0x000fe20007ffe006 */
[----:B------:R-:W-:Y:S06]  /*1250*/  @P0 BRA `(.L_x_6) ;  /* 0x0000000400040947 */ /* 0x000fec0003800000 */
[----:B------:R-:W-:Y:S01]  /*1260*/  IMAD.MOV R9, RZ, RZ, -R8 ;  /* 0x000000ffff097224 */ /* 0x000fe200078e0a08 */
[----:B------:R-:W-:-:S04]  /*1270*/  PLOP3.LUT P0, PT, PT, PT, PT, 0x80, 0x8 ;  /* 0x000000000008781c */ /* 0x000fc80003f0f070 */
[----:B------:R-:W-:-:S13]  /*1280*/  ISETP.GT.AND P1, PT, R9, 0xc, PT ;  /* 0x0000000c0900780c */ /* 0x000fda0003f24270 */
[----:B------:R-:W-:Y:S05]  /*1290*/  @!P1 BRA `(.L_x_7) ;  /* 0x0000000000949947 */ /* 0x000fea0003800000 */
[----:B------:R-:W-:-:S13]  /*12a0*/  PLOP3.LUT P0, PT, PT, PT, PT, 0x8, 0x80 ;  /* 0x000000000080781c */ /* 0x000fda0003f0e170 */
.L_x_8:
[----:B0-----:R-:W0:Y:S01]  /*12b0*/  LDS.64 R34, [R6+-0x8] ;  /* 0xfffff80006227984 */ /* 0x001e220000000a00 */
[C---:B------:R-:W-:Y:S01]  /*12c0*/  IADD3 R25, PT, PT, R7.reuse, 0x4, RZ ;  /* 0x0000000407197810 */ /* 0x040fe20007ffe0ff */
[C---:B------:R-:W-:Y:S01]  /*12d0*/  VIADD R29, R7.reuse, 0x8 ;  /* 0x00000008071d7836 */ /* 0x040fe20000000000 */
[C---:B------:R-:W-:Y:S01]  /*12e0*/  IADD3 R33, PT, PT, R7.reuse, 0xc, RZ ;  /* 0x0000000c07217810 */ /* 0x040fe20007ffe0ff */
[----:B------:R-:W1:Y:S01]  /*12f0*/  LDS.64 R36, [R6] ;  /* 0x0000000006247984 */ /* 0x000e620000000a00 */
[C-C-:B------:R-:W-:Y:S01]  /*1300*/  IMAD.WIDE R22, R7.reuse, 0x4, R2.reuse ;  /* 0x0000000407167825 */ /* 0x140fe200078e0202 */
[----:B------:R-:W-:Y:S02]  /*1310*/  IADD3 R7, PT, PT, R7, 0x10, RZ ;  /* 0x0000001007077810 */ /* 0x000fe40007ffe0ff */
[----:B------:R-:W2:Y:S01]  /*1320*/  LDS.64 R18, [R6+0x8] ;  /* 0x0000080006127984 */ /* 0x000ea20000000a00 */
[----:B------:R-:W-:-:S03]  /*1330*/  IMAD.WIDE R24, R25, 0x4, R2 ;  /* 0x0000000419187825 */ /* 0x000fc600078e0202 */
[----:B------:R-:W3:Y:S01]  /*1340*/  LDS.64 R20, [R6+0x10] ;  /* 0x0000100006147984 */ /* 0x000ee20000000a00 */
[----:B------:R-:W-:-:S03]  /*1350*/  IMAD.WIDE R28, R29, 0x4, R2 ;  /* 0x000000041d1c7825 */ /* 0x000fc600078e0202 */
[----:B------:R-:W4:Y:S01]  /*1360*/  LDS.64 R16, [R6+0x18] ;  /* 0x0000180006107984 */ /* 0x000f220000000a00 */
[----:B------:R-:W-:-:S03]  /*1370*/  IMAD.WIDE R32, R33, 0x4, R2 ;  /* 0x0000000421207825 */ /* 0x000fc600078e0202 */
[----:B------:R-:W5:Y:S01]  /*1380*/  LDS.64 R14, [R6+0x20] ;  /* 0x00002000060e7984 */ /* 0x000f620000000a00 */
[----:B------:R-:W-:-:S03]  /*1390*/  VIADD R8, R8, 0x10 ;  /* 0x0000001008087836 */ /* 0x000fc60000000000 */
[----:B------:R-:W5:Y:S02]  /*13a0*/  LDS.64 R12, [R6+0x28] ;  /* 0x00002800060c7984 */ /* 0x000f640000000a00 */
[----:B------:R-:W-:Y:S02]  /*13b0*/  ISETP.GE.AND P1, PT, R8, -0xc, PT ;  /* 0xfffffff40800780c */ /* 0x000fe40003f26270 */
[----:B------:R0:W5:Y:S02]  /*13c0*/  LDS.64 R10, [R6+0x30] ;  /* 0x00003000060a7984 */ /* 0x0001640000000a00 */
[----:B0-----:R-:W-:Y:S02]  /*13d0*/  VIADD R6, R6, 0x40 ;  /* 0x0000004006067836 */ /* 0x001fe40000000000 */
[----:B------:R0:W-:Y:S04]  /*13e0*/  STG.E desc[UR8][R22.64+-0x8], R34 ;  /* 0xfffff82216007986 */ /* 0x0001e8000c101908 */
[----:B------:R0:W-:Y:S04]  /*13f0*/  STG.E desc[UR8][R22.64+-0x4], R35 ;  /* 0xfffffc2316007986 */ /* 0x0001e8000c101908 */
[----:B-1----:R0:W-:Y:S04]  /*1400*/  STG.E desc[UR8][R22.64], R36 ;  /* 0x0000002416007986 */ /* 0x0021e8000c101908 */
[----:B------:R0:W-:Y:S04]  /*1410*/  STG.E desc[UR8][R22.64+0x4], R37 ;  /* 0x0000042516007986 */ /* 0x0001e8000c101908 */
[----:B--2---:R0:W-:Y:S04]  /*1420*/  STG.E desc[UR8][R24.64+-0x8], R18 ;  /* 0xfffff81218007986 */ /* 0x0041e8000c101908 */
[----:B------:R0:W-:Y:S04]  /*1430*/  STG.E desc[UR8][R24.64+-0x4], R19 ;  /* 0xfffffc1318007986 */ /* 0x0001e8000c101908 */
[----:B---3--:R0:W-:Y:S04]  /*1440*/  STG.E desc[UR8][R24.64], R20 ;  /* 0x0000001418007986 */ /* 0x0081e8000c101908 */
[----:B------:R0:W-:Y:S04]  /*1450*/  STG.E desc[UR8][R24.64+0x4], R21 ;  /* 0x0000041518007986 */ /* 0x0001e8000c101908 */
[----:B----4-:R0:W-:Y:S04]  /*1460*/  STG.E desc[UR8][R28.64+-0x8], R16 ;  /* 0xfffff8101c007986 */ /* 0x0101e8000c101908 */
[----:B------:R0:W-:Y:S04]  /*1470*/  STG.E desc[UR8][R28.64+-0x4], R17 ;  /* 0xfffffc111c007986 */ /* 0x0001e8000c101908 */
[----:B-----5:R0:W-:Y:S04]  /*1480*/  STG.E desc[UR8][R28.64], R14 ;  /* 0x0000000e1c007986 */ /* 0x0201e8000c101908 */
[----:B------:R0:W-:Y:S04]  /*1490*/  STG.E desc[UR8][R28.64+0x4], R15 ;  /* 0x0000040f1c007986 */ /* 0x0001e8000c101908 */
[----:B------:R0:W-:Y:S04]  /*14a0*/  STG.E desc[UR8][R32.64+-0x8], R12 ;  /* 0xfffff80c20007986 */ /* 0x0001e8000c101908 */
[----:B------:R0:W-:Y:S04]  /*14b0*/  STG.E desc[UR8][R32.64+-0x4], R13 ;  /* 0xfffffc0d20007986 */ /* 0x0001e8000c101908 */
[----:B------:R0:W-:Y:S04]  /*14c0*/  STG.E desc[UR8][R32.64], R10 ;  /* 0x0000000a20007986 */ /* 0x0001e8000c101908 */
[----:B------:R0:W-:Y:S01]  /*14d0*/  STG.E desc[UR8][R32.64+0x4], R11 ;  /* 0x0000040b20007986 */ /* 0x0001e2000c101908 */
[----:B------:R-:W-:Y:S05]  /*14e0*/  @!P1 BRA `(.L_x_8) ;  /* 0xfffffffc00709947 */ /* 0x000fea000383ffff */
.L_x_7:
[----:B------:R-:W-:-:S04]  /*14f0*/  IADD3 R9, PT, PT, -R8, RZ, RZ ;  /* 0x000000ff08097210 */ /* 0x000fc80007ffe1ff */
[----:B------:R-:W-:-:S13]  /*1500*/  ISETP.GT.AND P1, PT, R9, 0x4, PT ;  /* 0x000000040900780c */ /* 0x000fda0003f24270 */
[----:B------:R-:W-:Y:S05]  /*1510*/  @!P1 BRA `(.L_x_9) ;  /* 0x00000000004c9947 */ /* 0x000fea0003800000 */
[----:B0-----:R-:W0:Y:S01]  /*1520*/  LDS.64 R14, [R6+-0x8] ;  /* 0xfffff800060e7984 */ /* 0x001e220000000a00 */
[C---:B------:R-:W-:Y:S01]  /*1530*/  VIADD R13, R7.reuse, 0x4 ;  /* 0x00000004070d7836 */ /* 0x040fe20000000000 */
[----:B------:R-:W-:Y:S01]  /*1540*/  PLOP3.LUT P0, PT, PT, PT, PT, 0x8, 0x80 ;  /* 0x000000000080781c */ /* 0x000fe20003f0e170 */
[--C-:B------:R-:W-:Y:S01]  /*1550*/  IMAD.WIDE R10, R7, 0x4, R2.reuse ;  /* 0x00000004070a7825 */ /* 0x100fe200078e0202 */
[----:B------:R-:W1:Y:S01]  /*1560*/  LDS.64 R16, [R6] ;  /* 0x0000000006107984 */ /* 0x000e620000000a00 */
[----:B------:R-:W-:Y:S02]  /*1570*/  IADD3 R8, PT, PT, R8, 0x8, RZ ;  /* 0x0000000808087810 */ /* 0x000fe40007ffe0ff */
[----:B------:R-:W-:Y:S01]  /*1580*/  IMAD.WIDE R12, R13, 0x4, R2 ;  /* 0x000000040d0c7825 */ /* 0x000fe200078e0202 */
[----:B------:R-:W2:Y:S03]  /*1590*/  LDS.64 R18, [R6+0x8] ;  /* 0x0000080006127984 */ /* 0x000ea60000000a00 */
[----:B------:R-:W-:Y:S01]  /*15a0*/  VIADD R7, R7, 0x8 ;  /* 0x0000000807077836 */ /* 0x000fe20000000000 */
[----:B------:R3:W4:Y:S02]  /*15b0*/  LDS.64 R20, [R6+0x10] ;  /* 0x0000100006147984 */ /* 0x0007240000000a00 */
[----:B---3--:R-:W-:-:S02]  /*15c0*/  IADD3 R6, PT, PT, R6, 0x20, RZ ;  /* 0x0000002006067810 */ /* 0x008fc40007ffe0ff */
[----:B0-----:R3:W-:Y:S04]  /*15d0*/  STG.E desc[UR8][R10.64+-0x8], R14 ;  /* 0xfffff80e0a007986 */ /* 0x0017e8000c101908 */
[----:B------:R3:W-:Y:S04]  /*15e0*/  STG.E desc[UR8][R10.64+-0x4], R15 ;  /* 0xfffffc0f0a007986 */ /* 0x0007e8000c101908 */
[----:B-1----:R3:W-:Y:S04]  /*15f0*/  STG.E desc[UR8][R10.64], R16 ;  /* 0x000000100a007986 */ /* 0x0027e8000c101908 */
[----:B------:R3:W-:Y:S04]  /*1600*/  STG.E desc[UR8][R10.64+0x4], R17 ;  /* 0x000004110a007986 */ /* 0x0007e8000c101908 */
[----:B--2---:R3:W-:Y:S04]  /*1610*/  STG.E desc[UR8][R12.64+-0x8], R18 ;  /* 0xfffff8120c007986 */ /* 0x0047e8000c101908 */
[----:B------:R3:W-:Y:S04]  /*1620*/  STG.E desc[UR8][R12.64+-0x4], R19 ;  /* 0xfffffc130c007986 */ /* 0x0007e8000c101908 */
[----:B----4-:R3:W-:Y:S04]  /*1630*/  STG.E desc[UR8][R12.64], R20 ;  /* 0x000000140c007986 */ /* 0x0107e8000c101908 */
[----:B------:R3:W-:Y:S02]  /*1640*/  STG.E desc[UR8][R12.64+0x4], R21 ;  /* 0x000004150c007986 */ /* 0x0007e4000c101908 */
.L_x_9:
[----:B------:R-:W-:-:S13]  /*1650*/  ISETP.NE.OR P0, PT, R8, RZ, P0 ;  /* 0x000000ff0800720c */ /* 0x000fda0000705670 */
[----:B------:R-:W-:Y:S05]  /*1660*/  @!P0 BRA `(.L_x_5) ;  /* 0x0000000000308947 */ /* 0x000fea0003800000 */
.L_x_6:
[----:B01-3--:R-:W0:Y:S01]  /*1670*/  LDS.64 R12, [R6+-0x8] ;  /* 0xfffff800060c7984 */ /* 0x00be220000000a00 */
[C---:B------:R-:W-:Y:S01]  /*1680*/  IMAD.WIDE R10, R7.reuse, 0x4, R2 ;  /* 0x00000004070a7825 */ /* 0x040fe200078e0202 */
[----:B------:R-:W-:Y:S02]  /*1690*/  IADD3 R7, PT, PT, R7, 0x4, RZ ;  /* 0x0000000407077810 */ /* 0x000fe40007ffe0ff */
[----:B------:R1:W2:Y:S01]  /*16a0*/  LDS.64 R14, [R6] ;  /* 0x00000000060e7984 */ /* 0x0002a20000000a00 */
[----:B------:R-:W-:-:S05]  /*16b0*/  VIADD R8, R8, 0x4 ;  /* 0x0000000408087836 */ /* 0x000fca0000000000 */
[----:B------:R-:W-:Y:S01]  /*16c0*/  ISETP.NE.AND P0, PT, R8, RZ, PT ;  /* 0x000000ff0800720c */ /* 0x000fe20003f05270 */
[----:B-1----:R-:W-:Y:S01]  /*16d0*/  VIADD R6, R6, 0x10 ;  /* 0x0000001006067836 */ /* 0x002fe20000000000 */
[----:B0-----:R1:W-:Y:S04]  /*16e0*/  STG.E desc[UR8][R10.64+-0x8], R12 ;  /* 0xfffff80c0a007986 */ /* 0x0013e8000c101908 */
[----:B------:R1:W-:Y:S04]  /*16f0*/  STG.E desc[UR8][R10.64+-0x4], R13 ;  /* 0xfffffc0d0a007986 */ /* 0x0003e8000c101908 */
[----:B--2---:R1:W-:Y:S04]  /*1700*/  STG.E desc[UR8][R10.64], R14 ;  /* 0x0000000e0a007986 */ /* 0x0043e8000c101908 */
[----:B------:R1:W-:Y:S01]  /*1710*/  STG.E desc[UR8][R10.64+0x4], R15 ;  /* 0x0000040f0a007986 */ /* 0x0003e2000c101908 */
[----:B------:R-:W-:Y:S05]  /*1720*/  @P0 BRA `(.L_x_6) ;  /* 0xfffffffc00d00947 */ /* 0x000fea000383ffff */
.L_x_5:
[----:B------:R-:W-:-:S13]  /*1730*/  ISETP.NE.AND P0, PT, R0, RZ, PT ;  /* 0x000000ff0000720c */ /* 0x000fda0003f05270 */
[----:B------:R-:W-:Y:S05]  /*1740*/  @!P0 EXIT ;  /* 0x000000000000894d */ /* 0x000fea0003800000 */
[----:B------:R-:W2:Y:S01]  /*1750*/  S2UR UR6, SR_CgaCtaId ;  /* 0x00000000000679c3 */ /* 0x000ea20000008800 */
[----:B------:R-:W-:Y:S01]  /*1760*/  UMOV UR5, 0x400 ;  /* 0x0000040000057882 */ /* 0x000fe20000000000 */
[----:B------:R-:W-:Y:S01]  /*1770*/  IMAD R27, R27, R30, R4 ;  /* 0x0000001e1b1b7224 */ /* 0x000fe200078e0204 */
[----:B------:R-:W-:Y:S01]  /*1780*/  LEA R4, R4, R5, 0x2 ;  /* 0x0000000504047211 */ /* 0x000fe200078e10ff */
[----:B------:R-:W-:-:S03]  /*1790*/  IMAD.MOV R0, RZ, RZ, -R0 ;  /* 0x000000ffff007224 */ /* 0x000fc600078e0a00 */
[----:B------:R-:W-:Y:S01]  /*17a0*/  IADD3 R27, PT, PT, R27, UR4, RZ ;  /* 0x000000041b1b7c10 */ /* 0x000fe2000fffe0ff */
[----:B------:R-:W4:Y:S01]  /*17b0*/  LDC.64 R6, c[0x0][0x390] ;  /* 0x0000e400ff067b82 */ /* 0x000f220000000a00 */
[----:B--2---:R-:W-:-:S06]  /*17c0*/  ULEA UR5, UR6, UR5, 0x18 ;  /* 0x0000000506057291 */ /* 0x004fcc000f8ec0ff */
[----:B------:R-:W-:-:S07]  /*17d0*/  VIADD R4, R4, UR5 ;  /* 0x0000000504047c36 */ /* 0x000fce0008000000 */
.L_x_10:
[----:B--2---:R2:W5:Y:S01]  /*17e0*/  LDS R5, [R4] ;  /* 0x0000000004057984 */ /* 0x0045620000000800 */
[----:B----4-:R-:W-:Y:S01]  /*17f0*/  IMAD.WIDE R2, R27, 0x4, R6 ;  /* 0x000000041b027825 */ /* 0x010fe200078e0206 */
[----:B------:R-:W-:-:S03]  /*1800*/  IADD3 R0, PT, PT, R0, 0x1, RZ ;  /* 0x0000000100007810 */ /* 0x000fc60007ffe0ff */
[----:B------:R-:W-:Y:S01]  /*1810*/  VIADD R27, R27, 0x1 ;  /* 0x000000011b1b7836 */ /* 0x000fe20000000000 */
[----:B------:R-:W-:Y:S02]  /*1820*/  ISETP.NE.AND P0, PT, R0, RZ, PT ;  /* 0x000000ff0000720c */ /* 0x000fe40003f05270 */
[----:B--2---:R-:W-:Y:S01]  /*1830*/  IADD3 R4, PT, PT, R4, 0x4, RZ ;  /* 0x0000000404047810 */ /* 0x004fe20007ffe0ff */
[----:B-----5:R2:W-:Y:S10]  /*1840*/  STG.E desc[UR8][R2.64], R5 ;  /* 0x0000000502007986 */ /* 0x0205f4000c101908 */
[----:B------:R-:W-:Y:S05]  /*1850*/  @P0 BRA `(.L_x_10) ;  /* 0xfffffffc00e00947 */ /* 0x000fea000383ffff */
[----:B------:R-:W-:Y:S05]  /*1860*/  EXIT ;  /* 0x000000000000794d */ /* 0x000fea0003800000 */
.L_x_11:
        /* <DEDUP_REMOVED lines=9> */
.L_x_66:


//--------------------- .text._Z12kernel_v3_64PfS_S_i --------------------------
	.section	.text._Z12kernel_v3_64PfS_S_i,"ax",@progbits
	.align	128
        .global         _Z12kernel_v3_64PfS_S_i
        .type           _Z12kernel_v3_64PfS_S_i,@function
        .size           _Z12kernel_v3_64PfS_S_i,(.L_x_67 - _Z12kernel_v3_64PfS_S_i)
        .other          _Z12kernel_v3_64PfS_S_i,@"STO_CUDA_ENTRY STV_DEFAULT"
_Z12kernel_v3_64PfS_S_i:
.text._Z12kernel_v3_64PfS_S_i:
[----:B------:R-:W-:Y:S01]  /*0000*/  LDC R1, c[0x0][0x37c] ;  /* 0x0000df00ff017b82 */ /* 0x000fe20000000800 */
[----:B------:R-:W0:Y:S07]  /*0010*/  S2R R8, SR_TID.X ;  /* 0x0000000000087919 */ /* 0x000e2e0000002100 */
[----:B------:R-:W1:Y:S01]  /*0020*/  S2UR UR6, SR_CgaCtaId ;  /* 0x00000000000679c3 */ /* 0x000e620000008800 */
[----:B------:R-:W2:Y:S01]  /*0030*/  LDCU UR7, c[0x0][0x398] ;  /* 0x00007300ff0777ac */ /* 0x000ea20008000800 */
[----:B------:R-:W3:Y:S01]  /*0040*/  S2R R3, SR_CTAID.Y ;  /* 0x0000000000037919 */ /* 0x000ee20000002600 */
[----:B------:R-:W-:Y:S01]  /*0050*/  UMOV UR4, 0x400 ;  /* 0x0000040000047882 */ /* 0x000fe20000000000 */
[----:B------:R-:W4:Y:S04]  /*0060*/  LDCU.64 UR10, c[0x0][0x358] ;  /* 0x00006b00ff0a77ac */ /* 0x000f280008000a00 */
[----:B------:R-:W5:Y:S01]  /*0070*/  S2UR UR5, SR_CTAID.X ;  /* 0x00000000000579c3 */ /* 0x000f620000002500 */
[----:B--2---:R-:W-:Y:S01]  /*0080*/  IMAD.U32 R2, RZ, RZ, UR7 ;  /* 0x00000007ff027e24 */ /* 0x004fe2000f8e00ff */
[----:B-1----:R-:W-:-:S04]  /*0090*/  ULEA UR8, UR6, UR4, 0x18 ;  /* 0x0000000406087291 */ /* 0x002fc8000f8ec0ff */
[----:B------:R-:W-:Y:S01]  /*00a0*/  ISETP.GE.AND P0, PT, R2, 0x1, PT ;  /* 0x000000010200780c */ /* 0x000fe20003f06270 */
[----:B0-----:R-:W-:Y:S01]  /*00b0*/  IMAD.SHL.U32 R0, R8, 0x100, RZ ;  /* 0x0000010008007824 */ /* 0x001fe200078e00ff */
[----:B-----5:R-:W-:Y:S01]  /*00c0*/  USHF.L.U32 UR5, UR5, 0x6, URZ ;  /* 0x0000000605057899 */ /* 0x020fe200080006ff */
[----:B---3--:R-:W-:-:S03]  /*00d0*/  LEA R3, R3, R8, 0x6 ;  /* 0x0000000803037211 */ /* 0x008fc600078e30ff */
[----:B------:R0:W-:Y:S01]  /*00e0*/  STS.128 [R0+UR8], RZ ;  /* 0x000000ff00007988 */ /* 0x0001e20008000c08 */
[----:B------:R-:W-:-:S03]  /*00f0*/  VIADD R4, R0, UR8 ;  /* 0x0000000800047c36 */ /* 0x000fc60008000000 */
[----:B------:R0:W-:Y:S04]  /*0100*/  STS.128 [R0+UR8+0x10], RZ ;  /* 0x000010ff00007988 */ /* 0x0001e80008000c08 */
        /* <DEDUP_REMOVED lines=15> */
[----:B------:R-:W-:Y:S01]  /*0200*/  UIADD3 UR4, UPT, UPT, UR4, 0x4000, URZ ;  /* 0x0000400004047890 */ /* 0x000fe2000fffe0ff */
[C---:B------:R-:W-:Y:S01]  /*0210*/  VIADD R5, R8.reuse, UR5 ;  /* 0x0000000508057c36 */ /* 0x040fe20008000000 */
[----:B------:R-:W-:Y:S02]  /*0220*/  IADD3 R6, PT, PT, R8, 0x7, RZ ;  /* 0x0000000708067810 */ /* 0x000fe40007ffe0ff */
[----:B------:R-:W-:-:S03]  /*0230*/  ULEA UR6, UR6, UR4, 0x18 ;  /* 0x0000000406067291 */ /* 0x000fc6000f8ec0ff */
[----:B------:R-:W-:-:S03]  /*0240*/  UMOV UR4, URZ ;  /* 0x000000ff00047c82 */ /* 0x000fc60008000000 */
[----:B------:R-:W-:-:S07]  /*0250*/  LEA R7, R8, UR6, 0x2 ;  /* 0x0000000608077c11 */ /* 0x000fce000f8e10ff */
.L_x_14:
[----:B------:R-:W1:Y:S01]  /*0260*/  LDC R2, c[0x0][0x398] ;  /* 0x0000e600ff027b82 */ /* 0x000e620000000800 */
[----:B------:R-:W-:Y:S01]  /*0270*/  IMAD.MOV.U32 R14, RZ, RZ, RZ ;  /* 0x000000ffff0e7224 */ /* 0x000fe200078e00ff */
[-C--:B-1----:R-:W-:Y:S02]  /*0280*/  ISETP.GE.AND P0, PT, R5, R2.reuse, PT ;  /* 0x000000020500720c */ /* 0x082fe40003f06270 */
[----:B------:R-:W-:-:S11]  /*0290*/  ISETP.GE.U32.AND P1, PT, R3, R2, PT ;  /* 0x000000020300720c */ /* 0x000fd60003f26070 */
[----:B--2---:R-:W1:Y:S01]  /*02a0*/  @!P0 LDC.64 R10, c[0x0][0x388] ;  /* 0x0000e200ff0a8b82 */ /* 0x004e620000000a00 */
[----:B------:R-:W-:-:S07]  /*02b0*/  @!P0 IMAD R9, R2, UR4, R5 ;  /* 0x0000000402098c24 */ /* 0x000fce000f8e0205 */
[----:B------:R-:W2:Y:S01]  /*02c0*/  @!P1 LDC.64 R12, c[0x0][0x380] ;  /* 0x0000e000ff0c9b82 */ /* 0x000ea20000000a00 */
[----:B-1----:R-:W-:-:S05]  /*02d0*/  @!P0 IMAD.WIDE R10, R9, 0x4, R10 ;  /* 0x00000004090a8825 */ /* 0x002fca00078e020a */
[----:B------:R-:W3:Y:S01]  /*02e0*/  @!P0 LDG.E R14, desc[UR10][R10.64] ;  /* 0x0000000a0a0e8981 */ /* 0x000ee2000c1e1900 */
[----:B------:R-:W-:Y:S02]  /*02f0*/  @!P1 IMAD R9, R3, R2, UR4 ;  /* 0x0000000403099e24 */ /* 0x000fe4000f8e0202 */
[----:B------:R-:W-:Y:S02]  /*0300*/  IMAD.MOV.U32 R8, RZ, RZ, RZ ;  /* 0x000000ffff087224 */ /* 0x000fe400078e00ff */
[----:B--2---:R-:W-:-:S05]  /*0310*/  @!P1 IMAD.WIDE.U32 R12, R9, 0x4, R12 ;  /* 0x00000004090c9825 */ /* 0x004fca00078e000c */
[----:B------:R1:W5:Y:S01]  /*0320*/  @!P1 LDG.E R8, desc[UR10][R12.64] ;  /* 0x0000000a0c089981 */ /* 0x000362000c1e1900 */
[----:B------:R-:W-:Y:S01]  /*0330*/  MOV R9, R6 ;  /* 0x0000000600097202 */ /* 0x000fe20000000f00 */
[----:B------:R-:W-:Y:S02]  /*0340*/  UMOV UR7, 0xf ;  /* 0x0000000f00077882 */ /* 0x000fe40000000000 */
[----:B---3--:R1:W-:Y:S01]  /*0350*/  STS [R7], R14 ;  /* 0x0000000e07007388 */ /* 0x0083e20000000800 */
[----:B------:R-:W-:Y:S06]  /*0360*/  BAR.SYNC.DEFER_BLOCKING 0x0 ;  /* 0x0000000000007b1d */ /* 0x000fec0000010000 */
.L_x_13:
[C---:B--2---:R-:W-:Y:S01]  /*0370*/  IMAD.SHL.U32 R10, R9.reuse, 0x4, RZ ;  /* 0x00000004090a7824 */ /* 0x044fe200078e00ff */
[----:B------:R-:W-:Y:S01]  /*0380*/  UIADD3 UR7, UPT, UPT, UR7, 0x10, URZ ;  /* 0x0000001007077890 */ /* 0x000fe2000fffe0ff */
[----:B------:R-:W-:Y:S02]  /*0390*/  VIADD R9, R9, 0x10 ;  /* 0x0000001009097836 */ /* 0x000fe40000000000 */
[C---:B------:R-:W-:Y:S01]  /*03a0*/  VIADD R11, R10.reuse, 0xffffffe4 ;  /* 0xffffffe40a0b7836 */ /* 0x040fe20000000000 */
[C---:B------:R-:W-:Y:S01]  /*03b0*/  IADD3 R17, PT, PT, R10.reuse, -0x14, RZ ;  /* 0xffffffec0a117810 */ /* 0x040fe20007ffe0ff */
[C---:B-1----:R-:W-:Y:S01]  /*03c0*/  VIADD R13, R10.reuse, 0xffffffe8 ;  /* 0xffffffe80a0d7836 */ /* 0x042fe20000000000 */
[----:B------:R-:W-:Y:S01]  /*03d0*/  UISETP.NE.AND UP0, UPT, UR7, 0x4f, UPT ;  /* 0x0000004f0700788c */ /* 0x000fe2000bf05270 */
[----:B------:R-:W-:Y:S01]  /*03e0*/  VIADD R19, R10, 0xfffffff0 ;  /* 0xfffffff00a137836 */ /* 0x000fe20000000000 */
[----:B------:R-:W-:Y:S02]  /*03f0*/  LOP3.LUT R11, R11, 0xfc, RZ, 0xc0, !PT ;  /* 0x000000fc0b0b7812 */ /* 0x000fe400078ec0ff */
[----:B------:R-:W-:-:S02]  /*0400*/  LOP3.LUT R15, R13, 0xfc, RZ, 0xc0, !PT ;  /* 0x000000fc0d0f7812 */ /* 0x000fc400078ec0ff */
[C---:B------:R-:W-:Y:S02]  /*0410*/  IADD3 R12, PT, PT, R4.reuse, R11, RZ ;  /* 0x0000000b040c7210 */ /* 0x040fe40007ffe0ff */
[----:B------:R-:W-:Y:S01]  /*0420*/  LDS R11, [R11+UR6] ;  /* 0x000000060b0b7984 */ /* 0x000fe20008000800 */
[----:B------:R-:W-:Y:S02]  /*0430*/  LOP3.LUT R17, R17, 0xfc, RZ, 0xc0, !PT ;  /* 0x000000fc11117812 */ /* 0x000fe400078ec0ff */
[----:B------:R-:W-:Y:S01]  /*0440*/  LOP3.LUT R19, R19, 0xfc, RZ, 0xc0, !PT ;  /* 0x000000fc13137812 */ /* 0x000fe200078ec0ff */
[----:B------:R-:W1:Y:S02]  /*0450*/  LDS R14, [R12] ;  /* 0x000000000c0e7984 */ /* 0x000e640000000800 */
[----:B-1---5:R-:W-:Y:S01]  /*0460*/  FFMA R13, R11, R8, R14 ;  /* 0x000000080b0d7223 */ /* 0x022fe2000000000e */
[----:B------:R-:W-:-:S04]  /*0470*/  IMAD.IADD R14, R4, 0x1, R15 ;  /* 0x00000001040e7824 */ /* 0x000fc800078e020f */
[----:B------:R1:W-:Y:S04]  /*0480*/  STS [R12], R13 ;  /* 0x0000000d0c007388 */ /* 0x0003e80000000800 */
[----:B------:R-:W-:Y:S04]  /*0490*/  LDS R15, [R15+UR6] ;  /* 0x000000060f0f7984 */ /* 0x000fe80008000800 */
[----:B------:R-:W2:Y:S01]  /*04a0*/  LDS R16, [R14] ;  /* 0x000000000e107984 */ /* 0x000ea20000000800 */
[C---:B-1----:R-:W-:Y:S01]  /*04b0*/  IADD3 R12, PT, PT, R4.reuse, R19, RZ ;  /* 0x00000013040c7210 */ /* 0x042fe20007ffe0ff */
[----:B--2---:R-:W-:Y:S01]  /*04c0*/  FFMA R11, R15, R8, R16 ;  /* 0x000000080f0b7223 */ /* 0x004fe20000000010 */
[----:B------:R-:W-:-:S02]  /*04d0*/  IMAD.IADD R16, R4, 0x1, R17 ;  /* 0x0000000104107824 */ /* 0x000fc400078e0211 */
[----:B------:R-:W-:Y:S02]  /*04e0*/  VIADD R15, R10, 0xfffffff4 ;  /* 0xfffffff40a0f7836 */ /* 0x000fe40000000000 */
[----:B------:R1:W-:Y:S03]  /*04f0*/  STS [R14], R11 ;  /* 0x0000000b0e007388 */ /* 0x0003e60000000800 */
[----:B------:R-:W-:Y:S01]  /*0500*/  LOP3.LUT R15, R15, 0xfc, RZ, 0xc0, !PT ;  /* 0x000000fc0f0f7812 */ /* 0x000fe200078ec0ff */
[----:B------:R-:W-:Y:S04]  /*0510*/  LDS R17, [R17+UR6] ;  /* 0x0000000611117984 */ /* 0x000fe80008000800 */
[----:B------:R-:W2:Y:S01]  /*0520*/  LDS R18, [R16] ;  /* 0x0000000010127984 */ /* 0x000ea20000000800 */
[----:B-1----:R-:W-:-:S02]  /*0530*/  IMAD.IADD R14, R4, 0x1, R15 ;  /* 0x00000001040e7824 */ /* 0x002fc400078e020f */
[----:B--2---:R-:W-:Y:S01]  /*0540*/  FFMA R13, R17, R8, R18 ;  /* 0x00000008110d7223 */ /* 0x004fe20000000012 */
[----:B------:R-:W-:-:S04]  /*0550*/  IADD3 R17, PT, PT, R10, -0x8, RZ ;  /* 0xfffffff80a117810 */ /* 0x000fc80007ffe0ff */
[----:B------:R1:W-:Y:S01]  /*0560*/  STS [R16], R13 ;  /* 0x0000000d10007388 */ /* 0x0003e20000000800 */
[----:B------:R-:W-:-:S03]  /*0570*/  LOP3.LUT R17, R17, 0xfc, RZ, 0xc0, !PT ;  /* 0x000000fc11117812 */ /* 0x000fc600078ec0ff */
[----:B------:R-:W-:Y:S04]  /*0580*/  LDS R19, [R19+UR6] ;  /* 0x0000000613137984 */ /* 0x000fe80008000800 */
[----:B------:R-:W2:Y:S01]  /*0590*/  LDS R18, [R12] ;  /* 0x000000000c127984 */ /* 0x000ea20000000800 */
[----:B-1----:R-:W-:Y:S02]  /*05a0*/  IMAD.IADD R16, R4, 0x1, R17 ;  /* 0x0000000104107824 */ /* 0x002fe400078e0211 */
        /* <DEDUP_REMOVED lines=8> */
[----:B------:R-:W-:-:S04]  /*0630*/  LOP3.LUT R15, R10, 0xfc, RZ, 0xc0, !PT ;  /* 0x000000fc0a0f7812 */ /* 0x000fc800078ec0ff */
[----:B------:R1:W-:Y:S04]  /*0640*/  STS [R14], R13 ;  /* 0x0000000d0e007388 */ /* 0x0003e80000000800 */
[----:B------:R-:W-:Y:S04]  /*0650*/  LDS R17, [R17+UR6] ;  /* 0x0000000611117984 */ /* 0x000fe80008000800 */
[----:B------:R-:W2:Y:S01]  /*0660*/  LDS R18, [R16] ;  /* 0x0000000010127984 */ /* 0x000ea20000000800 */
[----:B-1----:R-:W-:Y:S01]  /*0670*/  IADD3 R14, PT, PT, R4, R15, RZ ;  /* 0x0000000f040e7210 */ /* 0x002fe20007ffe0ff */
[----:B--2---:R-:W-:Y:S01]  /*0680*/  FFMA R11, R17, R8, R18 ;  /* 0x00000008110b7223 */ /* 0x004fe20000000012 */
[----:B------:R-:W-:-:S04]  /*0690*/  VIADD R17, R10, 0x4 ;  /* 0x000000040a117836 */ /* 0x000fc80000000000 */
[----:B------:R1:W-:Y:S01]  /*06a0*/  STS [R16], R11 ;  /* 0x0000000b10007388 */ /* 0x0003e20000000800 */
[----:B------:R-:W-:-:S03]  /*06b0*/  LOP3.LUT R17, R17, 0xfc, RZ, 0xc0, !PT ;  /* 0x000000fc11117812 */ /* 0x000fc600078ec0ff */
        /* <DEDUP_REMOVED lines=39> */
[C---:B------:R-:W-:Y:S02]  /*0930*/  VIADD R17, R10.reuse, 0x1c ;  /* 0x0000001c0a117836 */ /* 0x040fe40000000000 */
[----:B------:R-:W-:Y:S02]  /*0940*/  VIADD R10, R10, 0x20 ;  /* 0x000000200a0a7836 */ /* 0x000fe40000000000 */
[----:B------:R1:W-:Y:S01]  /*0950*/  STS [R16], R11 ;  /* 0x0000000b10007388 */ /* 0x0003e20000000800 */
[----:B------:R-:W-:-:S03]  /*0960*/  LOP3.LUT R17, R17, 0xfc, RZ, 0xc0, !PT ;  /* 0x000000fc11117812 */ /* 0x000fc600078ec0ff */
[----:B------:R-:W-:Y:S04]  /*0970*/  LDS R19, [R19+UR6] ;  /* 0x0000000613137984 */ /* 0x000fe80008000800 */
[----:B------:R-:W2:Y:S01]  /*0980*/  LDS R18, [R12] ;  /* 0x000000000c127984 */ /* 0x000ea20000000800 */
[----:B-1----:R-:W-:Y:S01]  /*0990*/  IADD3 R16, PT, PT, R4, R17, RZ ;  /* 0x0000001104107210 */ /* 0x002fe20007ffe0ff */
[----:B--2---:R-:W-:Y:S01]  /*09a0*/  FFMA R13, R19, R8, R18 ;  /* 0x00000008130d7223 */ /* 0x004fe20000000012 */
[----:B------:R-:W-:-:S04]  /*09b0*/  LOP3.LUT R19, R10, 0xfc, RZ, 0xc0, !PT ;  /* 0x000000fc0a137812 */ /* 0x000fc800078ec0ff */
[----:B------:R-:W-:Y:S01]  /*09c0*/  STS [R12], R13 ;  /* 0x0000000d0c007388 */ /* 0x000fe20000000800 */
[----:B------:R-:W-:-:S03]  /*09d0*/  IADD3 R10, PT, PT, R4, R19, RZ ;  /* 0x00000013040a7210 */ /* 0x000fc60007ffe0ff */
[----:B------:R-:W-:Y:S04]  /*09e0*/  LDS R15, [R15+UR6] ;  /* 0x000000060f0f7984 */ /* 0x000fe80008000800 */
[----:B------:R-:W1:Y:S02]  /*09f0*/  LDS R18, [R14] ;  /* 0x000000000e127984 */ /* 0x000e640000000800 */
[----:B-1----:R-:W-:-:S05]  /*0a00*/  FFMA R11, R15, R8, R18 ;  /* 0x000000080f0b7223 */ /* 0x002fca0000000012 */
[----:B------:R-:W-:Y:S04]  /*0a10*/  STS [R14], R11 ;  /* 0x0000000b0e007388 */ /* 0x000fe80000000800 */
[----:B------:R-:W-:Y:S04]  /*0a20*/  LDS R17, [R17+UR6] ;  /* 0x0000000611117984 */ /* 0x000fe80008000800 */
[----:B------:R-:W1:Y:S02]  /*0a30*/  LDS R18, [R16] ;  /* 0x0000000010127984 */ /* 0x000e640000000800 */
[----:B-1----:R-:W-:-:S05]  /*0a40*/  FFMA R13, R17, R8, R18 ;  /* 0x00000008110d7223 */ /* 0x002fca0000000012 */
[----:B------:R-:W-:Y:S04]  /*0a50*/  STS [R16], R13 ;  /* 0x0000000d10007388 */ /* 0x000fe80000000800 */
[----:B------:R-:W-:Y:S04]  /*0a60*/  LDS R19, [R19+UR6] ;  /* 0x0000000613137984 */ /* 0x000fe80008000800 */
[----:B------:R-:W1:Y:S02]  /*0a70*/  LDS R12, [R10] ;  /* 0x000000000a0c7984 */ /* 0x000e640000000800 */
[----:B-1----:R-:W-:-:S05]  /*0a80*/  FFMA R15, R19, R8, R12 ;  /* 0x00000008130f7223 */ /* 0x002fca000000000c */
[----:B------:R2:W-:Y:S01]  /*0a90*/  STS [R10], R15 ;  /* 0x0000000f0a007388 */ /* 0x0005e20000000800 */
[----:B------:R-:W-:Y:S05]  /*0aa0*/  BRA.U UP0, `(.L_x_13) ;  /* 0xfffffff900307547 */ /* 0x000fea000b83ffff */
[----:B------:R-:W-:Y:S01]  /*0ab0*/  UIADD3 UR4, UPT, UPT, UR4, 0x1, URZ ;  /* 0x0000000104047890 */ /* 0x000fe2000fffe0ff */
[----:B------:R-:W-:Y:S05]  /*0ac0*/  BAR.SYNC.DEFER_BLOCKING 0x0 ;  /* 0x0000000000007b1d */ /* 0x000fea0000010000 */
[----:B------:R-:W-:-:S13]  /*0ad0*/  ISETP.NE.AND P0, PT, R2, UR4, PT ;  /* 0x0000000402007c0c */ /* 0x000fda000bf05270 */
[----:B------:R-:W-:Y:S05]  /*0ae0*/  @P0 BRA `(.L_x_14) ;  /* 0xfffffff400dc0947 */ /* 0x000fea000383ffff */
.L_x_12:
[----:B------:R-:W-:-:S04]  /*0af0*/  VIMNMX R5, PT, PT, R3, UR5, !PT ;  /* 0x0000000503057c48 */ /* 0x000fc8000ffe0100 */
[----:B------:R-:W-:-:S13]  /*0b00*/  ISETP.GE.AND P0, PT, R5, R2, PT ;  /* 0x000000020500720c */ /* 0x000fda0003f06270 */
[----:B------:R-:W-:Y:S05]  /*0b10*/  @P0 EXIT ;  /* 0x000000000000094d */ /* 0x000fea0003800000 */
[----:B------:R-:W-:-:S06]  /*0b20*/  ULOP3.LUT UR4, URZ, UR5, URZ, 0x33, !UPT ;  /* 0x00000005ff047292 */ /* 0x000fcc000f8e33ff */
[----:B------:R-:W-:-:S04]  /*0b30*/  IADD3 R5, PT, PT, R2, UR4, RZ ;  /* 0x0000000402057c10 */ /* 0x000fc8000fffe0ff */
[C---:B------:R-:W-:Y:S02]  /*0b40*/  ISETP.GE.U32.AND P0, PT, R5.reuse, 0x3, PT ;  /* 0x000000030500780c */ /* 0x040fe40003f06070 */
[----:B------:R-:W-:Y:S01]  /*0b50*/  VIMNMX.U32 R4, PT, PT, R5, 0x3f, PT ;  /* 0x0000003f05047848 */ /* 0x000fe20003fe0000 */
[----:B------:R-:W-:-:S04]  /*0b60*/  HFMA2 R5, -RZ, RZ, 0, 0 ;  /* 0x00000000ff057431 */ /* 0x000fc800000001ff */
[----:B------:R-:W-:-:S05]  /*0b70*/  VIADD R6, R4, 0x1 ;  /* 0x0000000104067836 */ /* 0x000fca0000000000 */
[----:B------:R-:W-:Y:S01]  /*0b80*/  LOP3.LUT R4, R6, 0x3, RZ, 0xc0, !PT ;  /* 0x0000000306047812 */ /* 0x000fe200078ec0ff */
[----:B------:R-:W-:Y:S06]  /*0b90*/  @!P0 BRA `(.L_x_15) ;  /* 0x0000000400648947 */ /* 0x000fec0003800000 */
[----:B------:R-:W1:Y:S01]  /*0ba0*/  LDCU.64 UR6, c[0x0][0x390] ;  /* 0x00007200ff0677ac */ /* 0x000e620008000a00 */
[----:B------:R-:W-:Y:S01]  /*0bb0*/  LOP3.LUT R5, R6, 0x7c, RZ, 0xc0, !PT ;  /* 0x0000007c06057812 */ /* 0x000fe200078ec0ff */
[----:B------:R-:W-:Y:S01]  /*0bc0*/  IMAD R25, R3, R2, UR5 ;  /* 0x0000000503197e24 */ /* 0x000fe2000f8e0202 */
[----:B------:R-:W-:-:S03]  /*0bd0*/  MOV R9, UR8 ;  /* 0x0000000800097c02 */ /* 0x000fc60008000f00 */
[----:B------:R-:W-:Y:S01]  /*0be0*/  IMAD.MOV R28, RZ, RZ, -R5 ;  /* 0x000000ffff1c7224 */ /* 0x000fe200078e0a05 */
[----:B------:R-:W-:-:S04]  /*0bf0*/  IADD3 R24, PT, PT, R0, 0x8, R9 ;  /* 0x0000000800187810 */ /* 0x000fc80007ffe009 */
[----:B------:R-:W-:Y:S01]  /*0c00*/  ISETP.GE.AND P0, PT, R28, RZ, PT ;  /* 0x000000ff1c00720c */ /* 0x000fe20003f06270 */
[----:B-1----:R-:W-:-:S04]  /*0c10*/  UIADD3 UR4, UP0, UPT, UR6, 0x8, URZ ;  /* 0x0000000806047890 */ /* 0x002fc8000ff1e0ff */
[----:B------:R-:W-:Y:S02]  /*0c20*/  UIADD3.X UR6, UPT, UPT, URZ, UR7, URZ, UP0, !UPT ;  /* 0x00000007ff067290 */ /* 0x000fe400087fe4ff */
[----:B------:R-:W-:-:S04]  /*0c30*/  IMAD.U32 R6, RZ, RZ, UR4 ;  /* 0x00000004ff067e24 */ /* 0x000fc8000f8e00ff */
[----:B------:R-:W-:Y:S02]  /*0c40*/  MOV R7, UR6 ;  /* 0x0000000600077c02 */ /* 0x000fe40008000f00 */
[----:B------:R-:W-:Y:S05]  /*0c50*/  @P0 BRA `(.L_x_16) ;  /* 0x0000000400040947 */ /* 0x000fea0003800000 */
[----:B------:R-:W-:Y:S01]  /*0c60*/  IMAD.MOV R8, RZ, RZ, -R28 ;  /* 0x000000ffff087224 */ /* 0x000fe200078e0a1c */
[----:B------:R-:W-:-:S04]  /*0c70*/  PLOP3.LUT P0, PT, PT, PT, PT, 0x80, 0x8 ;  /* 0x000000000008781c */ /* 0x000fc80003f0f070 */
[----:B------:R-:W-:-:S13]  /*0c80*/  ISETP.GT.AND P1, PT, R8, 0xc, PT ;  /* 0x0000000c0800780c */ /* 0x000fda0003f24270 */
[----:B------:R-:W-:Y:S05]  /*0c90*/  @!P1 BRA `(.L_x_17) ;  /* 0x0000000000949947 */ /* 0x000fea0003800000 */
[----:B------:R-:W-:-:S13]  /*0ca0*/  PLOP3.LUT P0, PT, PT, PT, PT, 0x8, 0x80 ;  /* 0x000000000080781c */ /* 0x000fda0003f0e170 */
.L_x_18:
[----:B---3--:R-:W1:Y:S01]  /*0cb0*/  LDS.64 R8, [R24] ;  /* 0x0000000018087984 */ /* 0x008e620000000a00 */
[C---:B------:R-:W-:Y:S01]  /*0cc0*/  IMAD.WIDE R12, R25.reuse, 0x4, R6 ;  /* 0x00000004190c7825 */ /* 0x040fe200078e0206 */
[----:B------:R-:W-:Y:S02]  /*0cd0*/  IADD3 R29, PT, PT, R25, 0x4, RZ ;  /* 0x00000004191d7810 */ /* 0x000fe40007ffe0ff */
[----:B------:R-:W3:Y:S01]  /*0ce0*/  LDS.64 R26, [R24+-0x8] ;  /* 0xfffff800181a7984 */ /* 0x000ee20000000a00 */
[----:B------:R-:W-:-:S03]  /*0cf0*/  VIADD R28, R28, 0x10 ;  /* 0x000000101c1c7836 */ /* 0x000fc60000000000 */
[----:B--2---:R-:W2:Y:S02]  /*0d00*/  LDS.64 R10, [R24+0x8] ;  /* 0x00000800180a7984 */ /* 0x004ea40000000a00 */
[----:B------:R-:W-:Y:S02]  /*0d10*/  ISETP.GE.AND P1, PT, R28, -0xc, PT ;  /* 0xfffffff41c00780c */ /* 0x000fe40003f26270 */
[----:B------:R-:W4:Y:S04]  /*0d20*/  LDS.64 R14, [R24+0x10] ;  /* 0x00001000180e7984 */ /* 0x000f280000000a00 */
[----:B------:R-:W5:Y:S04]  /*0d30*/  LDS.64 R16, [R24+0x18] ;  /* 0x0000180018107984 */ /* 0x000f680000000a00 */
[----:B------:R-:W0:Y:S04]  /*0d40*/  LDS.64 R18, [R24+0x20] ;  /* 0x0000200018127984 */ /* 0x000e280000000a00 */
[----:B------:R-:W0:Y:S04]  /*0d50*/  LDS.64 R20, [R24+0x28] ;  /* 0x0000280018147984 */ /* 0x000e280000000a00 */
[----:B------:R1:W0:Y:S02]  /*0d60*/  LDS.64 R22, [R24+0x30] ;  /* 0x0000300018167984 */ /* 0x0002240000000a00 */
[----:B-1----:R-:W-:-:S02]  /*0d70*/  VIADD R24, R24, 0x40 ;  /* 0x0000004018187836 */ /* 0x002fc40000000000 */
[----:B------:R-:W-:Y:S04]  /*0d80*/  STG.E desc[UR10][R12.64], R8 ;  /* 0x000000080c007986 */ /* 0x000fe8000c10190a */
[----:B------:R1:W-:Y:S04]  /*0d90*/  STG.E desc[UR10][R12.64+0x4], R9 ;  /* 0x000004090c007986 */ /* 0x0003e8000c10190a */
[----:B---3--:R-:W-:Y:S04]  /*0da0*/  STG.E desc[UR10][R12.64+-0x8], R26 ;  /* 0xfffff81a0c007986 */ /* 0x008fe8000c10190a */
[----:B------:R3:W-:Y:S01]  /*0db0*/  STG.E desc[UR10][R12.64+-0x4], R27 ;  /* 0xfffffc1b0c007986 */ /* 0x0007e2000c10190a */
[----:B-1----:R-:W-:-:S04]  /*0dc0*/  IMAD.WIDE R8, R29, 0x4, R6 ;  /* 0x000000041d087825 */ /* 0x002fc800078e0206 */
[----:B------:R-:W-:Y:S01]  /*0dd0*/  VIADD R29, R25, 0x8 ;  /* 0x00000008191d7836 */ /* 0x000fe20000000000 */
[----:B--2---:R1:W-:Y:S03]  /*0de0*/  STG.E desc[UR10][R8.64+-0x4], R11 ;  /* 0xfffffc0b08007986 */ /* 0x0043e6000c10190a */
[----:B---3--:R-:W-:Y:S01]  /*0df0*/  IMAD.WIDE R26, R29, 0x4, R6 ;  /* 0x000000041d1a7825 */ /* 0x008fe200078e0206 */
[----:B------:R3:W-:Y:S04]  /*0e00*/  STG.E desc[UR10][R8.64+-0x8], R10 ;  /* 0xfffff80a08007986 */ /* 0x0007e8000c10190a */
[----:B----4-:R3:W-:Y:S01]  /*0e10*/  STG.E desc[UR10][R8.64], R14 ;  /* 0x0000000e08007986 */ /* 0x0107e2000c10190a */
[----:B-1----:R-:W-:-:S03]  /*0e20*/  IADD3 R11, PT, PT, R25, 0xc, RZ ;  /* 0x0000000c190b7810 */ /* 0x002fc60007ffe0ff */
[----:B------:R3:W-:Y:S01]  /*0e30*/  STG.E desc[UR10][R8.64+0x4], R15 ;  /* 0x0000040f08007986 */ /* 0x0007e2000c10190a */
[----:B------:R-:W-:Y:S01]  /*0e40*/  IADD3 R25, PT, PT, R25, 0x10, RZ ;  /* 0x0000001019197810 */ /* 0x000fe20007ffe0ff */
[----:B------:R-:W-:Y:S02]  /*0e50*/  IMAD.WIDE R12, R11, 0x4, R6 ;  /* 0x000000040b0c7825 */ /* 0x000fe400078e0206 */
[----:B-----5:R3:W-:Y:S04]  /*0e60*/  STG.E desc[UR10][R26.64+-0x8], R16 ;  /* 0xfffff8101a007986 */ /* 0x0207e8000c10190a */
[----:B------:R3:W-:Y:S04]  /*0e70*/  STG.E desc[UR10][R26.64+-0x4], R17 ;  /* 0xfffffc111a007986 */ /* 0x0007e8000c10190a */
[----:B0-----:R3:W-:Y:S04]  /*0e80*/  STG.E desc[UR10][R26.64], R18 ;  /* 0x000000121a007986 */ /* 0x0017e8000c10190a */
[----:B------:R3:W-:Y:S04]  /*0e90*/  STG.E desc[UR10][R26.64+0x4], R19 ;  /* 0x000004131a007986 */ /* 0x0007e8000c10190a */
[----:B------:R3:W-:Y:S04]  /*0ea0*/  STG.E desc[UR10][R12.64+-0x8], R20 ;  /* 0xfffff8140c007986 */ /* 0x0007e8000c10190a */
[----:B------:R3:W-:Y:S04]  /*0eb0*/  STG.E desc[UR10][R12.64+-0x4], R21 ;  /* 0xfffffc150c007986 */ /* 0x0007e8000c10190a */
[----:B------:R3:W-:Y:S04]  /*0ec0*/  STG.E desc[UR10][R12.64], R22 ;  /* 0x000000160c007986 */ /* 0x0007e8000c10190a */
[----:B------:R3:W-:Y:S01]  /*0ed0*/  STG.E desc[UR10][R12.64+0x4], R23 ;  /* 0x000004170c007986 */ /* 0x0007e2000c10190a */
[----:B------:R-:W-:Y:S05]  /*0ee0*/  @!P1 BRA `(.L_x_18) ;  /* 0xfffffffc00709947 */ /* 0x000fea000383ffff */
.L_x_17:
[----:B---3--:R-:W-:-:S04]  /*0ef0*/  IADD3 R8, PT, PT, -R28, RZ, RZ ;  /* 0x000000ff1c087210 */ /* 0x008fc80007ffe1ff */
[----:B------:R-:W-:-:S13]  /*0f00*/  ISETP.GT.AND P1, PT, R8, 0x4, PT ;  /* 0x000000040800780c */ /* 0x000fda0003f24270 */
[----:B------:R-:W-:Y:S05]  /*0f10*/  @!P1 BRA `(.L_x_19) ;  /* 0x00000000004c9947 */ /* 0x000fea0003800000 */
[----:B--2---:R-:W1:Y:S01]  /*0f20*/  LDS.64 R14, [R24+-0x8] ;  /* 0xfffff800180e7984 */ /* 0x004e620000000a00 */
[C---:B------:R-:W-:Y:S01]  /*0f30*/  VIADD R17, R25.reuse, 0x4 ;  /* 0x0000000419117836 */ /* 0x040fe20000000000 */
[----:B------:R-:W-:Y:S01]  /*0f40*/  PLOP3.LUT P0, PT, PT, PT, PT, 0x8, 0x80 ;  /* 0x000000000080781c */ /* 0x000fe20003f0e170 */
[--C-:B------:R-:W-:Y:S01]  /*0f50*/  IMAD.WIDE R18, R25, 0x4, R6.reuse ;  /* 0x0000000419127825 */ /* 0x100fe200078e0206 */
[----:B------:R-:W2:Y:S01]  /*0f60*/  LDS.64 R12, [R24] ;  /* 0x00000000180c7984 */ /* 0x000ea20000000a00 */
[----:B------:R-:W-:Y:S02]  /*0f70*/  IADD3 R28, PT, PT, R28, 0x8, RZ ;  /* 0x000000081c1c7810 */ /* 0x000fe40007ffe0ff */
[----:B------:R-:W-:Y:S01]  /*0f80*/  IMAD.WIDE R16, R17, 0x4, R6 ;  /* 0x0000000411107825 */ /* 0x000fe200078e0206 */
[----:B------:R-:W3:Y:S03]  /*0f90*/  LDS.64 R10, [R24+0x8] ;  /* 0x00000800180a7984 */ /* 0x000ee60000000a00 */
[----:B------:R-:W-:Y:S01]  /*0fa0*/  VIADD R25, R25, 0x8 ;  /* 0x0000000819197836 */ /* 0x000fe20000000000 */
[----:B------:R4:W5:Y:S02]  /*0fb0*/  LDS.64 R8, [R24+0x10] ;  /* 0x0000100018087984 */ /* 0x0009640000000a00 */
[----:B----4-:R-:W-:-:S02]  /*0fc0*/  IADD3 R24, PT, PT, R24, 0x20, RZ ;  /* 0x0000002018187810 */ /* 0x010fc40007ffe0ff */
[----:B-1----:R1:W-:Y:S04]  /*0fd0*/  STG.E desc[UR10][R18.64+-0x8], R14 ;  /* 0xfffff80e12007986 */ /* 0x0023e8000c10190a */
[----:B------:R1:W-:Y:S04]  /*0fe0*/  STG.E desc[UR10][R18.64+-0x4], R15 ;  /* 0xfffffc0f12007986 */ /* 0x0003e8000c10190a */
[----:B--2---:R1:W-:Y:S04]  /*0ff0*/  STG.E desc[UR10][R18.64], R12 ;  /* 0x0000000c12007986 */ /* 0x0043e8000c10190a */
[----:B------:R1:W-:Y:S04]  /*1000*/  STG.E desc[UR10][R18.64+0x4], R13 ;  /* 0x0000040d12007986 */ /* 0x0003e8000c10190a */
[----:B---3--:R1:W-:Y:S04]  /*1010*/  STG.E desc[UR10][R16.64+-0x8], R10 ;  /* 0xfffff80a10007986 */ /* 0x0083e8000c10190a */
[----:B------:R1:W-:Y:S04]  /*1020*/  STG.E desc[UR10][R16.64+-0x4], R11 ;  /* 0xfffffc0b10007986 */ /* 0x0003e8000c10190a */
[----:B-----5:R1:W-:Y:S04]  /*1030*/  STG.E desc[UR10][R16.64], R8 ;  /* 0x0000000810007986 */ /* 0x0203e8000c10190a */
[----:B------:R1:W-:Y:S02]  /*1040*/  STG.E desc[UR10][R16.64+0x4], R9 ;  /* 0x0000040910007986 */ /* 0x0003e4000c10190a */
.L_x_19:
[----:B------:R-:W-:-:S13]  /*1050*/  ISETP.NE.OR P0, PT, R28, RZ, P0 ;  /* 0x000000ff1c00720c */ /* 0x000fda0000705670 */
[----:B------:R-:W-:Y:S05]  /*1060*/  @!P0 BRA `(.L_x_15) ;  /* 0x0000000000308947 */ /* 0x000fea0003800000 */
.L_x_16:
[----:B-12-4-:R-:W1:Y:S01]  /*1070*/  LDS.64 R10, [R24+-0x8] ;  /* 0xfffff800180a7984 */ /* 0x016e620000000a00 */
[C---:B------:R-:W-:Y:S01]  /*1080*/  IMAD.WIDE R8, R25.reuse, 0x4, R6 ;  /* 0x0000000419087825 */ /* 0x040fe200078e0206 */
[----:B------:R-:W-:Y:S02]  /*1090*/  IADD3 R25, PT, PT, R25, 0x4, RZ ;  /* 0x0000000419197810 */ /* 0x000fe40007ffe0ff */
[----:B------:R2:W3:Y:S01]  /*10a0*/  LDS.64 R12, [R24] ;  /* 0x00000000180c7984 */ /* 0x0004e20000000a00 */
[----:B------:R-:W-:-:S05]  /*10b0*/  VIADD R28, R28, 0x4 ;  /* 0x000000041c1c7836 */ /* 0x000fca0000000000 */
[----:B------:R-:W-:Y:S01]  /*10c0*/  ISETP.NE.AND P0, PT, R28, RZ, PT ;  /* 0x000000ff1c00720c */ /* 0x000fe20003f05270 */
[----:B--2---:R-:W-:Y:S01]  /*10d0*/  VIADD R24, R24, 0x10 ;  /* 0x0000001018187836 */ /* 0x004fe20000000000 */
[----:B-1----:R4:W-:Y:S04]  /*10e0*/  STG.E desc[UR10][R8.64+-0x8], R10 ;  /* 0xfffff80a08007986 */ /* 0x0029e8000c10190a */
[----:B------:R4:W-:Y:S04]  /*10f0*/  STG.E desc[UR10][R8.64+-0x4], R11 ;  /* 0xfffffc0b08007986 */ /* 0x0009e8000c10190a */
[----:B---3--:R4:W-:Y:S04]  /*1100*/  STG.E desc[UR10][R8.64], R12 ;  /* 0x0000000c08007986 */ /* 0x0089e8000c10190a */
[----:B------:R4:W-:Y:S01]  /*1110*/  STG.E desc[UR10][R8.64+0x4], R13 ;  /* 0x0000040d08007986 */ /* 0x0009e2000c10190a */
[----:B------:R-:W-:Y:S05]  /*1120*/  @P0 BRA `(.L_x_16) ;  /* 0xfffffffc00d00947 */ /* 0x000fea000383ffff */
.L_x_15:
[----:B------:R-:W-:-:S13]  /*1130*/  ISETP.NE.AND P0, PT, R4, RZ, PT ;  /* 0x000000ff0400720c */ /* 0x000fda0003f05270 */
[----:B------:R-:W-:Y:S05]  /*1140*/  @!P0 EXIT ;  /* 0x000000000000894d */ /* 0x000fea0003800000 */
[----:B------:R-:W3:Y:S01]  /*1150*/  LDC.64 R6, c[0x0][0x390] ;  /* 0x0000e400ff067b82 */ /* 0x000ee20000000a00 */
[----:B------:R-:W-:Y:S01]  /*1160*/  IMAD R2, R3, R2, R5 ;  /* 0x0000000203027224 */ /* 0x000fe200078e0205 */
[----:B0-----:R-:W-:Y:S01]  /*1170*/  LEA R0, R5, R0, 0x2 ;  /* 0x0000000005007211 */ /* 0x001fe200078e10ff */
[----:B------:R-:W-:Y:S02]  /*1180*/  IMAD.MOV R4, RZ, RZ, -R4 ;  /* 0x000000ffff047224 */ /* 0x000fe400078e0a04 */
[----:B------:R-:W-:Y:S01]  /*1190*/  VIADD R5, R2, UR5 ;  /* 0x0000000502057c36 */ /* 0x000fe20008000000 */
[----:B------:R-:W-:-:S07]  /*11a0*/  IADD3 R0, PT, PT, R0, UR8, RZ ;  /* 0x0000000800007c10 */ /* 0x000fce000fffe0ff */
.L_x_20:
[----:B01--4-:R0:W1:Y:S01]  /*11b0*/  LDS R9, [R0] ;  /* 0x0000000000097984 */ /* 0x0130620000000800 */
[----:B---3--:R-:W-:Y:S01]  /*11c0*/  IMAD.WIDE R2, R5, 0x4, R6 ;  /* 0x0000000405027825 */ /* 0x008fe200078e0206 */
[----:B------:R-:W-:-:S03]  /*11d0*/  IADD3 R4, PT, PT, R4, 0x1, RZ ;  /* 0x0000000104047810 */ /* 0x000fc60007ffe0ff */
[----:B------:R-:W-:Y:S01]  /*11e0*/  VIADD R5, R5, 0x1 ;  /* 0x0000000105057836 */ /* 0x000fe20000000000 */
[----:B------:R-:W-:Y:S02]  /*11f0*/  ISETP.NE.AND P0, PT, R4, RZ, PT ;  /* 0x000000ff0400720c */ /* 0x000fe40003f05270 */
[----:B0-----:R-:W-:Y:S01]  /*1200*/  IADD3 R0, PT, PT, R0, 0x4, RZ ;  /* 0x0000000400007810 */ /* 0x001fe20007ffe0ff */
[----:B-1----:R0:W-:Y:S10]  /*1210*/  STG.E desc[UR10][R2.64], R9 ;  /* 0x0000000902007986 */ /* 0x0021f4000c10190a */
[----:B------:R-:W-:Y:S05]  /*1220*/  @P0 BRA `(.L_x_20) ;  /* 0xfffffffc00e00947 */ /* 0x000fea000383ffff */
[----:B------:R-:W-:Y:S05]  /*1230*/  EXIT ;  /* 0x000000000000794d */ /* 0x000fea0003800000 */
.L_x_21:
        /* <DEDUP_REMOVED lines=12> */
.L_x_67:


//--------------------- .text._Z12kernel_v3_32PfS_S_i --------------------------
	.section	.text._Z12kernel_v3_32PfS_S_i,"ax",@progbits
	.align	128
        .global         _Z12kernel_v3_32PfS_S_i
        .type           _Z12kernel_v3_32PfS_S_i,@function
        .size           _Z12kernel_v3_32PfS_S_i,(.L_x_68 - _Z12kernel_v3_32PfS_S_i)
        .other          _Z12kernel_v3_32PfS_S_i,@"STO_CUDA_ENTRY STV_DEFAULT"
_Z12kernel_v3_32PfS_S_i:
.text._Z12kernel_v3_32PfS_S_i:
        /* <DEDUP_REMOVED lines=24> */
[C---:B------:R-:W-:Y:S01]  /*0180*/  SHF.L.U32 R6, R3.reuse, 0x2, RZ ;  /* 0x0000000203067819 */ /* 0x040fe200000006ff */
[----:B------:R-:W-:Y:S01]  /*0190*/  VIADD R7, R3, UR4 ;  /* 0x0000000403077c36 */ /* 0x000fe20008000000 */
[----:B------:R-:W-:Y:S01]  /*01a0*/  UIADD3 UR5, UPT, UPT, UR5, 0x1000, URZ ;  /* 0x0000100005057890 */ /* 0x000fe2000fffe0ff */
[----:B------:R-:W-:Y:S01]  /*01b0*/  IMAD R9, R0, R75, RZ ;  /* 0x0000004b00097224 */ /* 0x000fe200078e02ff */
        /* <DEDUP_REMOVED lines=24> */
[C---:B------:R-:W-:Y:S01]  /*0340*/  IADD3 R40, PT, PT, R6.reuse, -0x4, RZ ;  /* 0xfffffffc06287810 */ /* 0x040fe20007ffe0ff */
[----:B------:R-:W-:Y:S01]  /*0350*/  VIADD R17, R6, 0x1c ;  /* 0x0000001c06117836 */ /* 0x000fe20000000000 */
[----:B------:R-:W-:Y:S01]  /*0360*/  LOP3.LUT R12, R12, 0x7c, RZ, 0xc0, !PT ;  /* 0x0000007c0c0c7812 */ /* 0x000fe200078ec0ff */
        /* <DEDUP_REMOVED lines=42> */
[----:B------:R-:W-:Y:S01]  /*0610*/  IMAD.MOV R8, RZ, RZ, -R75 ;  /* 0x000000ffff087224 */ /* 0x000fe200078e0a4b */
[----:B------:R-:W-:Y:S01]  /*0620*/  LOP3.LUT R25, R25, 0x7c, RZ, 0xc0, !PT ;  /* 0x0000007c19197812 */ /* 0x000fe200078ec0ff */
[----:B------:R-:W-:Y:S01]  /*0630*/  ULEA UR5, UR6, UR5, 0x18 ;  /* 0x0000000506057291 */ /* 0x000fe2000f8ec0ff */
        /* <DEDUP_REMOVED lines=22> */
[----:B------:R-:W-:Y:S02]  /*07a0*/  IADD3 R71, PT, PT, R73, R38, RZ ;  /* 0x0000002649477210 */ /* 0x000fe40007ffe0ff */
[----:B------:R-:W-:Y:S02]  /*07b0*/  ISETP.GE.AND P0, PT, R7, R75, PT ;  /* 0x0000004b0700720c */ /* 0x000fe40003f06270 */
[----:B------:R-:W-:-:S11]  /*07c0*/  IADD3 R73, PT, PT, R73, R40, RZ ;  /* 0x0000002849497210 */ /* 0x000fd60007ffe0ff */
.L_x_23:
[----:B0-----:R-:W0:Y:S01]  /*07d0*/  @!P0 LDC.64 R2, c[0x0][0x388] ;  /* 0x0000e200ff028b82 */ /* 0x001e220000000a00 */
[----:B------:R-:W-:-:S07]  /*07e0*/  IMAD.MOV.U32 R77, RZ, RZ, RZ ;  /* 0x000000ffff4d7224 */ /* 0x000fce00078e00ff */
[----:B-1----:R-:W1:Y:S01]  /*07f0*/  LDC R75, c[0x0][0x398] ;  /* 0x0000e600ff4b7b82 */ /* 0x002e620000000800 */
[----:B0-----:R-:W-:-:S05]  /*0800*/  @!P0 IMAD.WIDE R2, R7, 0x4, R2 ;  /* 0x0000000407028825 */ /* 0x001fca00078e0202 */
[----:B------:R-:W2:Y:S01]  /*0810*/  @!P0 LDG.E R77, desc[UR8][R2.64] ;  /* 0x00000008024d8981 */ /* 0x000ea2000c1e1900 */
[----:B------:R-:W-:Y:S01]  /*0820*/  HFMA2 R74, -RZ, RZ, 0, 0 ;  /* 0x00000000ff4a7431 */ /* 0x000fe200000001ff */
[----:B-1----:R-:W-:-:S13]  /*0830*/  ISETP.GE.U32.AND P1, PT, R0, R75, PT ;  /* 0x0000004b0000720c */ /* 0x002fda0003f26070 */
[----:B------:R-:W0:Y:S02]  /*0840*/  @!P1 LDC.64 R4, c[0x0][0x380] ;  /* 0x0000e000ff049b82 */ /* 0x000e240000000a00 */
[----:B0-----:R-:W-:-:S05]  /*0850*/  @!P1 IMAD.WIDE.U32 R4, R9, 0x4, R4 ;  /* 0x0000000409049825 */ /* 0x001fca00078e0004 */
[----:B------:R-:W3:Y:S04]  /*0860*/  @!P1 LDG.E R74, desc[UR8][R4.64] ;  /* 0x00000008044a9981 */ /* 0x000ee8000c1e1900 */
[----:B--2---:R-:W-:Y:S01]  /*0870*/  STS [R6+UR5], R77 ;  /* 0x0000004d06007988 */ /* 0x004fe20008000805 */
[----:B------:R-:W-:Y:S06]  /*0880*/  BAR.SYNC.DEFER_BLOCKING 0x0 ;  /* 0x0000000000007b1d */ /* 0x000fec0000010000 */
[----:B------:R-:W-:Y:S04]  /*0890*/  LDS R76, [R10+UR5] ;  /* 0x000000050a4c7984 */ /* 0x000fe80008000800 */
[----:B------:R-:W3:Y:S02]  /*08a0*/  LDS R3, [R41] ;  /* 0x0000000029037984 */ /* 0x000ee40000000800 */
[----:B---3--:R-:W-:-:S05]  /*08b0*/  FFMA R76, R76, R74, R3 ;  /* 0x0000004a4c4c7223 */ /* 0x008fca0000000003 */
[----:B------:R-:W-:Y:S04]  /*08c0*/  STS [R41], R76 ;  /* 0x0000004c29007388 */ /* 0x000fe80000000800 */
[----:B------:R-:W-:Y:S04]  /*08d0*/  LDS R3, [R11+UR5] ;  /* 0x000000050b037984 */ /* 0x000fe80008000800 */
[----:B------:R-:W0:Y:S02]  /*08e0*/  LDS R2, [R43] ;  /* 0x000000002b027984 */ /* 0x000e240000000800 */
[----:B0-----:R-:W-:-:S05]  /*08f0*/  FFMA R2, R3, R74, R2 ;  /* 0x0000004a03027223 */ /* 0x001fca0000000002 */
        /* <DEDUP_REMOVED lines=114> */
[----:B------:R-:W0:Y:S01]  /*1020*/  LDS R76, [R72] ;  /* 0x00000000484c7984 */ /* 0x000e220000000800 */
[----:B------:R-:W-:Y:S02]  /*1030*/  VIADD R8, R8, 0x1 ;  /* 0x0000000108087836 */ /* 0x000fe40000000000 */
[----:B0-----:R-:W-:-:S05]  /*1040*/  FFMA R3, R3, R74, R76 ;  /* 0x0000004a03037223 */ /* 0x001fca000000004c */
[----:B------:R-:W-:Y:S04]  /*1050*/  STS [R72], R3 ;  /* 0x0000000348007388 */ /* 0x000fe80000000800 */
[----:B------:R-:W-:Y:S04]  /*1060*/  LDS R77, [R40+UR5] ;  /* 0x00000005284d7984 */ /* 0x000fe80008000800 */
[----:B------:R-:W0:Y:S01]  /*1070*/  LDS R4, [R73] ;  /* 0x0000000049047984 */ /* 0x000e220000000800 */
[----:B------:R-:W-:Y:S01]  /*1080*/  ISETP.NE.AND P1, PT, R8, RZ, PT ;  /* 0x000000ff0800720c */ /* 0x000fe20003f25270 */
[----:B------:R-:W-:Y:S01]  /*1090*/  VIADD R9, R9, 0x1 ;  /* 0x0000000109097836 */ /* 0x000fe20000000000 */
[----:B------:R-:W-:Y:S01]  /*10a0*/  IADD3 R7, PT, PT, R7, R75, RZ ;  /* 0x0000004b07077210 */ /* 0x000fe20007ffe0ff */
[----:B0-----:R-:W-:-:S05]  /*10b0*/  FFMA R4, R77, R74, R4 ;  /* 0x0000004a4d047223 */ /* 0x001fca0000000004 */
[----:B------:R1:W-:Y:S01]  /*10c0*/  STS [R73], R4 ;  /* 0x0000000449007388 */ /* 0x0003e20000000800 */
[----:B------:R-:W-:Y:S06]  /*10d0*/  BAR.SYNC.DEFER_BLOCKING 0x0 ;  /* 0x0000000000007b1d */ /* 0x000fec0000010000 */
[----:B------:R-:W-:Y:S05]  /*10e0*/  @P1 BRA `(.L_x_23) ;  /* 0xfffffff400b81947 */ /* 0x000fea000383ffff */
.L_x_22:
[----:B0-----:R-:W-:-:S04]  /*10f0*/  VIMNMX R2, PT, PT, R0, UR4, !PT ;  /* 0x0000000400027c48 */ /* 0x001fc8000ffe0100 */
[----:B------:R-:W-:-:S13]  /*1100*/  ISETP.GE.AND P0, PT, R2, R75, PT ;  /* 0x0000004b0200720c */ /* 0x000fda0003f06270 */
[----:B------:R-:W-:Y:S05]  /*1110*/  @P0 EXIT ;  /* 0x000000000000094d */ /* 0x000fea0003800000 */
[----:B------:R-:W0:Y:S01]  /*1120*/  S2R R3, SR_TID.X ;  /* 0x0000000000037919 */ /* 0x000e220000002100 */
[----:B------:R-:W-:Y:S01]  /*1130*/  ULOP3.LUT UR5, URZ, UR4, URZ, 0x33, !UPT ;  /* 0x00000004ff057292 */ /* 0x000fe2000f8e33ff */
[----:B------:R-:W-:-:S05]  /*1140*/  MOV R13, RZ ;  /* 0x000000ff000d7202 */ /* 0x000fca0000000f00 */
[----:B-1----:R-:W-:-:S04]  /*1150*/  IADD3 R4, PT, PT, R75, UR5, RZ ;  /* 0x000000054b047c10 */ /* 0x002fc8000fffe0ff */
[C---:B------:R-:W-:Y:S02]  /*1160*/  ISETP.GE.U32.AND P0, PT, R4.reuse, 0x3, PT ;  /* 0x000000030400780c */ /* 0x040fe40003f06070 */
[----:B------:R-:W-:-:S05]  /*1170*/  VIMNMX.U32 R2, PT, PT, R4, 0x1f, PT ;  /* 0x0000001f04027848 */ /* 0x000fca0003fe0000 */
[----:B------:R-:W-:-:S05]  /*1180*/  VIADD R2, R2, 0x1 ;  /* 0x0000000102027836 */ /* 0x000fca0000000000 */
[----:B------:R-:W-:Y:S01]  /*1190*/  LOP3.LUT R12, R2, 0x3, RZ, 0xc0, !PT ;  /* 0x00000003020c7812 */ /* 0x000fe200078ec0ff */
[----:B0-----:R-:W-:Y:S01]  /*11a0*/  IMAD.SHL.U32 R16, R3, 0x80, RZ ;  /* 0x0000008003107824 */ /* 0x001fe200078e00ff */
        /* <DEDUP_REMOVED lines=20> */
.L_x_27:
        /* <DEDUP_REMOVED lines=36> */
.L_x_26:
[----:B0-----:R-:W-:-:S04]  /*1530*/  IADD3 R4, PT, PT, -R14, RZ, RZ ;  /* 0x000000ff0e047210 */ /* 0x001fc80007ffe1ff */
[----:B------:R-:W-:-:S13]  /*1540*/  ISETP.GT.AND P1, PT, R4, 0x4, PT ;  /* 0x000000040400780c */ /* 0x000fda0003f24270 */
[----:B------:R-:W-:Y:S05]  /*1550*/  @!P1 BRA `(.L_x_28) ;  /* 0x00000000004c9947 */ /* 0x000fea0003800000 */
[----:B------:R-:W0:Y:S01]  /*1560*/  LDS.64 R8, [R15+-0x8] ;  /* 0xfffff8000f087984 */ /* 0x000e220000000a00 */
        /* <DEDUP_REMOVED lines=18> */
.L_x_28:
[----:B------:R-:W-:-:S13]  /*1690*/  ISETP.NE.OR P0, PT, R14, RZ, P0 ;  /* 0x000000ff0e00720c */ /* 0x000fda0000705670 */
[----:B------:R-:W-:Y:S05]  /*16a0*/  @!P0 BRA `(.L_x_24) ;  /* 0x0000000000308947 */ /* 0x000fea0003800000 */
.L_x_25:
[----:B01----:R-:W0:Y:S01]  /*16b0*/  LDS.64 R6, [R15+-0x8] ;  /* 0xfffff8000f067984 */ /* 0x003e220000000a00 */
        /* <DEDUP_REMOVED lines=11> */
.L_x_24:
[----:B------:R-:W-:-:S13]  /*1770*/  ISETP.NE.AND P0, PT, R12, RZ, PT ;  /* 0x000000ff0c00720c */ /* 0x000fda0003f05270 */
[----:B------:R-:W-:Y:S05]  /*1780*/  @!P0 EXIT ;  /* 0x000000000000894d */ /* 0x000fea0003800000 */
[----:B------:R-:W2:Y:S01]  /*1790*/  S2UR UR6, SR_CgaCtaId ;  /* 0x00000000000679c3 */ /* 0x000ea20000008800 */
[----:B------:R-:W-:Y:S01]  /*17a0*/  UMOV UR5, 0x400 ;  /* 0x0000040000057882 */ /* 0x000fe20000000000 */
[----:B------:R-:W-:Y:S01]  /*17b0*/  IMAD R0, R0, R75, R13 ;  /* 0x0000004b00007224 */ /* 0x000fe200078e020d */
[----:B------:R-:W-:Y:S01]  /*17c0*/  LEA R13, R13, R16, 0x2 ;  /* 0x000000100d0d7211 */ /* 0x000fe200078e10ff */
[----:B------:R-:W-:-:S03]  /*17d0*/  IMAD.MOV R12, RZ, RZ, -R12 ;  /* 0x000000ffff0c7224 */ /* 0x000fc600078e0a0c */
[----:B01----:R-:W-:Y:S01]  /*17e0*/  IADD3 R7, PT, PT, R0, UR4, RZ ;  /* 0x0000000400077c10 */ /* 0x003fe2000fffe0ff */
[----:B------:R-:W0:Y:S01]  /*17f0*/  LDC.64 R4, c[0x0][0x390] ;  /* 0x0000e400ff047b82 */ /* 0x000e220000000a00 */
[----:B--2---:R-:W-:-:S06]  /*1800*/  ULEA UR5, UR6, UR5, 0x18 ;  /* 0x0000000506057291 */ /* 0x004fcc000f8ec0ff */
[----:B------:R-:W-:-:S07]  /*1810*/  VIADD R13, R13, UR5 ;  /* 0x000000050d0d7c36 */ /* 0x000fce0008000000 */
.L_x_29:
[----:B-1----:R1:W2:Y:S01]  /*1820*/  LDS R9, [R13] ;  /* 0x000000000d097984 */ /* 0x0022a20000000800 */
[----:B0-----:R-:W-:Y:S01]  /*1830*/  IMAD.WIDE R2, R7, 0x4, R4 ;  /* 0x0000000407027825 */ /* 0x001fe200078e0204 */
[----:B------:R-:W-:-:S03]  /*1840*/  IADD3 R12, PT, PT, R12, 0x1, RZ ;  /* 0x000000010c0c7810 */ /* 0x000fc60007ffe0ff */
[----:B------:R-:W-:Y:S01]  /*1850*/  VIADD R7, R7, 0x1 ;  /* 0x0000000107077836 */ /* 0x000fe20000000000 */
[----:B------:R-:W-:Y:S02]  /*1860*/  ISETP.NE.AND P0, PT, R12, RZ, PT ;  /* 0x000000ff0c00720c */ /* 0x000fe40003f05270 */
[----:B-1----:R-:W-:Y:S01]  /*1870*/  IADD3 R13, PT, PT, R13, 0x4, RZ ;  /* 0x000000040d0d7810 */ /* 0x002fe20007ffe0ff */
[----:B--2---:R1:W-:Y:S10]  /*1880*/  STG.E desc[UR8][R2.64], R9 ;  /* 0x0000000902007986 */ /* 0x0043f4000c101908 */
[----:B------:R-:W-:Y:S05]  /*1890*/  @P0 BRA `(.L_x_29) ;  /* 0xfffffffc00e00947 */ /* 0x000fea000383ffff */
[----:B------:R-:W-:Y:S05]  /*18a0*/  EXIT ;  /* 0x000000000000794d */ /* 0x000fea0003800000 */
.L_x_30:
        /* <DEDUP_REMOVED lines=13> */
.L_x_68:


//--------------------- .text._Z12kernel_v2_96PfS_S_i --------------------------
	.section	.text._Z12kernel_v2_96PfS_S_i,"ax",@progbits
	.align	128
        .global         _Z12kernel_v2_96PfS_S_i
        .type           _Z12kernel_v2_96PfS_S_i,@function
        .size           _Z12kernel_v2_96PfS_S_i,(.L_x_69 - _Z12kernel_v2_96PfS_S_i)
        .other          _Z12kernel_v2_96PfS_S_i,@"STO_CUDA_ENTRY STV_DEFAULT"
_Z12kernel_v2_96PfS_S_i:
.text._Z12kernel_v2_96PfS_S_i:
        /* <DEDUP_REMOVED lines=8> */
[----:B--2---:R-:W-:-:S04]  /*0080*/  MOV R2, UR7 ;  /* 0x0000000700027c02 */ /* 0x004fc80008000f00 */
[----:B------:R-:W-:Y:S01]  /*0090*/  ISETP.GE.AND P0, PT, R2, 0x1, PT ;  /* 0x000000010200780c */ /* 0x000fe20003f06270 */
[----:B-1----:R-:W-:Y:S01]  /*00a0*/  ULEA UR8, UR6, UR4, 0x18 ;  /* 0x0000000406087291 */ /* 0x002fe2000f8ec0ff */
[----:B0-----:R-:W-:Y:S01]  /*00b0*/  IMAD R0, R6, 0x180, RZ ;  /* 0x0000018006007824 */ /* 0x001fe200078e02ff */
[----:B-----5:R-:W-:Y:S01]  /*00c0*/  UIMAD UR5, UR5, 0x60, URZ ;  /* 0x00000060050578a4 */ /* 0x020fe2000f8e02ff */
[----:B---3--:R-:W-:-:S06]  /*00d0*/  IMAD R3, R3, 0x60, R6 ;  /* 0x0000006003037824 */ /* 0x008fcc00078e0206 */
        /* <DEDUP_REMOVED lines=27> */
[----:B------:R-:W-:-:S03]  /*0290*/  IADD3 R5, PT, PT, R6, UR5, RZ ;  /* 0x0000000506057c10 */ /* 0x000fc6000fffe0ff */
[----:B------:R-:W-:-:S03]  /*02a0*/  ULEA UR6, UR6, UR4, 0x18 ;  /* 0x0000000406067291 */ /* 0x000fc6000f8ec0ff */
[----:B------:R-:W-:-:S03]  /*02b0*/  UMOV UR4, URZ ;  /* 0x000000ff00047c82 */ /* 0x000fc60008000000 */
[----:B------:R-:W-:-:S07]  /*02c0*/  LEA R6, R6, UR6, 0x2 ;  /* 0x0000000606067c11 */ /* 0x000fce000f8e10ff */
.L_x_33:
[----:B------:R-:W1:Y:S01]  /*02d0*/  LDC R2, c[0x0][0x398] ;  /* 0x0000e600ff027b82 */ /* 0x000e620000000800 */
[----:B------:R-:W-:Y:S01]  /*02e0*/  IMAD.MOV.U32 R13, RZ, RZ, RZ ;  /* 0x000000ffff0d7224 */ /* 0x000fe200078e00ff */
[-C--:B-1----:R-:W-:Y:S02]  /*02f0*/  ISETP.GE.AND P0, PT, R5, R2.reuse, PT ;  /* 0x000000020500720c */ /* 0x082fe40003f06270 */
[----:B------:R-:W-:-:S11]  /*0300*/  ISETP.GE.U32.AND P1, PT, R3, R2, PT ;  /* 0x000000020300720c */ /* 0x000fd60003f26070 */
[----:B------:R-:W1:Y:S01]  /*0310*/  @!P0 LDC.64 R8, c[0x0][0x388] ;  /* 0x0000e200ff088b82 */ /* 0x000e620000000a00 */
[----:B------:R-:W-:-:S07]  /*0320*/  @!P0 IMAD R7, R2, UR4, R5 ;  /* 0x0000000402078c24 */ /* 0x000fce000f8e0205 */
[----:B------:R-:W2:Y:S01]  /*0330*/  @!P1 LDC.64 R10, c[0x0][0x380] ;  /* 0x0000e000ff0a9b82 */ /* 0x000ea20000000a00 */
[----:B-1----:R-:W-:-:S05]  /*0340*/  @!P0 IMAD.WIDE R8, R7, 0x4, R8 ;  /* 0x0000000407088825 */ /* 0x002fca00078e0208 */
[----:B------:R-:W3:Y:S01]  /*0350*/  @!P0 LDG.E R13, desc[UR10][R8.64] ;  /* 0x0000000a080d8981 */ /* 0x000ee2000c1e1900 */
[----:B------:R-:W-:Y:S02]  /*0360*/  HFMA2 R7, -RZ, RZ, 0, 0 ;  /* 0x00000000ff077431 */ /* 0x000fe400000001ff */
[----:B------:R-:W-:-:S04]  /*0370*/  @!P1 IMAD R15, R3, R2, UR4 ;  /* 0x00000004030f9e24 */ /* 0x000fc8000f8e0202 */
[----:B--2---:R-:W-:-:S05]  /*0380*/  @!P1 IMAD.WIDE.U32 R10, R15, 0x4, R10 ;  /* 0x000000040f0a9825 */ /* 0x004fca00078e000a */
[----:B------:R1:W5:Y:S01]  /*0390*/  @!P1 LDG.E R7, desc[UR10][R10.64] ;  /* 0x0000000a0a079981 */ /* 0x000362000c1e1900 */
[----:B------:R-:W-:-:S03]  /*03a0*/  UMOV UR7, 0x20 ;  /* 0x0000002000077882 */ /* 0x000fc60000000000 */
[----:B---3--:R1:W-:Y:S01]  /*03b0*/  STS [R6], R13 ;  /* 0x0000000d06007388 */ /* 0x0083e20000000800 */
[----:B------:R-:W-:Y:S06]  /*03c0*/  BAR.SYNC.DEFER_BLOCKING 0x0 ;  /* 0x0000000000007b1d */ /* 0x000fec0000010000 */
.L_x_32:
[----:B------:R-:W-:Y:S01]  /*03d0*/  IMAD.U32 R8, RZ, RZ, UR7 ;  /* 0x00000007ff087e24 */ /* 0x000fe2000f8e00ff */
[----:B------:R-:W-:Y:S04]  /*03e0*/  LDS R9, [R4+UR7+-0x20] ;  /* 0xffffe00704097984 */ /* 0x000fe80008000800 */
[----:B-1----:R-:W1:Y:S04]  /*03f0*/  LDS R10, [R8+UR6+-0x20] ;  /* 0xffffe006080a7984 */ /* 0x002e680008000800 */
[----:B------:R-:W-:Y:S04]  /*0400*/  LDS R11, [R4+UR7+-0x1c] ;  /* 0xffffe407040b7984 */ /* 0x000fe80008000800 */
[----:B------:R-:W-:Y:S04]  /*0410*/  LDS R13, [R4+UR7+-0x18] ;  /* 0xffffe807040d7984 */ /* 0x000fe80008000800 */
[----:B------:R-:W-:Y:S01]  /*0420*/  LDS R15, [R4+UR7+-0x14] ;  /* 0xffffec07040f7984 */ /* 0x000fe20008000800 */
[----:B-1---5:R-:W-:-:S05]  /*0430*/  FFMA R9, R10, R7, R9 ;  /* 0x000000070a097223 */ /* 0x022fca0000000009 */
[----:B------:R-:W-:Y:S04]  /*0440*/  STS [R4+UR7+-0x20], R9 ;  /* 0xffffe00904007988 */ /* 0x000fe80008000807 */
[----:B------:R-:W1:Y:S04]  /*0450*/  LDS R10, [R8+UR6+-0x1c] ;  /* 0xffffe406080a7984 */ /* 0x000e680008000800 */
[----:B------:R-:W-:Y:S01]  /*0460*/  LDS R9, [R4+UR7+-0x10] ;  /* 0xfffff00704097984 */ /* 0x000fe20008000800 */
[----:B-1----:R-:W-:-:S05]  /*0470*/  FFMA R11, R10, R7, R11 ;  /* 0x000000070a0b7223 */ /* 0x002fca000000000b */
        /* <DEDUP_REMOVED lines=14> */
[----:B------:R-:W-:Y:S01]  /*0560*/  LDS R9, [R4+UR7] ;  /* 0x0000000704097984 */ /* 0x000fe20008000800 */
[----:B-1----:R-:W-:-:S05]  /*0570*/  FFMA R11, R10, R7, R11 ;  /* 0x000000070a0b7223 */ /* 0x002fca000000000b */
[----:B------:R-:W-:Y:S04]  /*0580*/  STS [R4+UR7+-0xc], R11 ;  /* 0xfffff40b04007988 */ /* 0x000fe80008000807 */
[----:B------:R-:W1:Y:S04]  /*0590*/  LDS R10, [R8+UR6+-0x8] ;  /* 0xfffff806080a7984 */ /* 0x000e680008000800 */
[----:B------:R-:W-:Y:S01]  /*05a0*/  LDS R11, [R4+UR7+0x4] ;  /* 0x00000407040b7984 */ /* 0x000fe20008000800 */
[----:B-1----:R-:W-:-:S05]  /*05b0*/  FFMA R13, R10, R7, R13 ;  /* 0x000000070a0d7223 */ /* 0x002fca000000000d */
[----:B------:R-:W-:Y:S04]  /*05c0*/  STS [R4+UR7+-0x8], R13 ;  /* 0xfffff80d04007988 */ /* 0x000fe80008000807 */
[----:B------:R-:W1:Y:S04]  /*05d0*/  LDS R10, [R8+UR6+-0x4] ;  /* 0xfffffc06080a7984 */ /* 0x000e680008000800 */
[----:B------:R-:W-:Y:S01]  /*05e0*/  LDS R13, [R4+UR7+0x8] ;  /* 0x00000807040d7984 */ /* 0x000fe20008000800 */
[----:B-1----:R-:W-:-:S05]  /*05f0*/  FFMA R15, R10, R7, R15 ;  /* 0x000000070a0f7223 */ /* 0x002fca000000000f */
[----:B------:R-:W-:Y:S04]  /*0600*/  STS [R4+UR7+-0x4], R15 ;  /* 0xfffffc0f04007988 */ /* 0x000fe80008000807 */
[----:B------:R-:W1:Y:S04]  /*0610*/  LDS R10, [R8+UR6] ;  /* 0x00000006080a7984 */ /* 0x000e680008000800 */
[----:B------:R-:W-:Y:S01]  /*0620*/  LDS R15, [R4+UR7+0xc] ;  /* 0x00000c07040f7984 */ /* 0x000fe20008000800 */
[----:B-1----:R-:W-:-:S05]  /*0630*/  FFMA R9, R10, R7, R9 ;  /* 0x000000070a097223 */ /* 0x002fca0000000009 */
[----:B------:R-:W-:Y:S04]  /*0640*/  STS [R4+UR7], R9 ;  /* 0x0000000904007988 */ /* 0x000fe80008000807 */
[----:B------:R-:W1:Y:S04]  /*0650*/  LDS R10, [R8+UR6+0x4] ;  /* 0x00000406080a7984 */ /* 0x000e680008000800 */
[----:B------:R-:W-:Y:S01]  /*0660*/  LDS R9, [R4+UR7+0x10] ;  /* 0x0000100704097984 */ /* 0x000fe20008000800 */
[----:B-1----:R-:W-:-:S05]  /*0670*/  FFMA R11, R10, R7, R11 ;  /* 0x000000070a0b7223 */ /* 0x002fca000000000b */
[----:B------:R-:W-:Y:S04]  /*0680*/  STS [R4+UR7+0x4], R11 ;  /* 0x0000040b04007988 */ /* 0x000fe80008000807 */
        /* <DEDUP_REMOVED lines=12> */
[----:B------:R-:W1:Y:S02]  /*0750*/  LDS R10, [R8+UR6+0x14] ;  /* 0x00001406080a7984 */ /* 0x000e640008000800 */
[----:B-1----:R-:W-:-:S05]  /*0760*/  FFMA R11, R10, R7, R11 ;  /* 0x000000070a0b7223 */ /* 0x002fca000000000b */
[----:B------:R-:W-:Y:S04]  /*0770*/  STS [R4+UR7+0x14], R11 ;  /* 0x0000140b04007988 */ /* 0x000fe80008000807 */
[----:B------:R-:W1:Y:S02]  /*0780*/  LDS R10, [R8+UR6+0x18] ;  /* 0x00001806080a7984 */ /* 0x000e640008000800 */
[----:B-1----:R-:W-:-:S05]  /*0790*/  FFMA R13, R10, R7, R13 ;  /* 0x000000070a0d7223 */ /* 0x002fca000000000d */
[----:B------:R-:W-:Y:S04]  /*07a0*/  STS [R4+UR7+0x18], R13 ;  /* 0x0000180d04007988 */ /* 0x000fe80008000807 */
[----:B------:R-:W1:Y:S02]  /*07b0*/  LDS R10, [R8+UR6+0x1c] ;  /* 0x00001c06080a7984 */ /* 0x000e640008000800 */
[----:B-1----:R-:W-:-:S05]  /*07c0*/  FFMA R15, R10, R7, R15 ;  /* 0x000000070a0f7223 */ /* 0x002fca000000000f */
[----:B------:R2:W-:Y:S01]  /*07d0*/  STS [R4+UR7+0x1c], R15 ;  /* 0x00001c0f04007988 */ /* 0x0005e20008000807 */
[----:B------:R-:W-:-:S04]  /*07e0*/  UIADD3 UR7, UPT, UPT, UR7, 0x40, URZ ;  /* 0x0000004007077890 */ /* 0x000fc8000fffe0ff */
[----:B------:R-:W-:-:S09]  /*07f0*/  UISETP.NE.AND UP0, UPT, UR7, 0x1a0, UPT ;  /* 0x000001a00700788c */ /* 0x000fd2000bf05270 */
[----:B--2---:R-:W-:Y:S05]  /*0800*/  BRA.U UP0, `(.L_x_32) ;  /* 0xfffffff900f07547 */ /* 0x004fea000b83ffff */
[----:B------:R-:W-:Y:S01]  /*0810*/  UIADD3 UR4, UPT, UPT, UR4, 0x1, URZ ;  /* 0x0000000104047890 */ /* 0x000fe2000fffe0ff */
[----:B------:R-:W-:Y:S05]  /*0820*/  BAR.SYNC.DEFER_BLOCKING 0x0 ;  /* 0x0000000000007b1d */ /* 0x000fea0000010000 */
[----:B------:R-:W-:-:S13]  /*0830*/  ISETP.NE.AND P0, PT, R2, UR4, PT ;  /* 0x0000000402007c0c */ /* 0x000fda000bf05270 */
[----:B------:R-:W-:Y:S05]  /*0840*/  @P0 BRA `(.L_x_33) ;  /* 0xfffffff800a00947 */ /* 0x000fea000383ffff */
.L_x_31:
        /* <DEDUP_REMOVED lines=23> */
[----:B------:R-:W-:Y:S02]  /*09c0*/  IADD3 R8, PT, PT, -R28, RZ, RZ ;  /* 0x000000ff1c087210 */ /* 0x000fe40007ffe1ff */
[----:B------:R-:W-:Y:S02]  /*09d0*/  PLOP3.LUT P0, PT, PT, PT, PT, 0x80, 0x8 ;  /* 0x000000000008781c */ /* 0x000fe40003f0f070 */
[----:B------:R-:W-:-:S13]  /*09e0*/  ISETP.GT.AND P1, PT, R8, 0xc, PT ;  /* 0x0000000c0800780c */ /* 0x000fda0003f24270 */
[----:B------:R-:W-:Y:S05]  /*09f0*/  @!P1 BRA `(.L_x_36) ;  /* 0x0000000000949947 */ /* 0x000fea0003800000 */
[----:B------:R-:W-:-:S13]  /*0a00*/  PLOP3.LUT P0, PT, PT, PT, PT, 0x8, 0x80 ;  /* 0x000000000080781c */ /* 0x000fda0003f0e170 */
.L_x_37:
[----:B--2---:R-:W1:Y:S01]  /*0a10*/  LDS.64 R8, [R24] ;  /* 0x0000000018087984 */ /* 0x004e620000000a00 */
[----:B------:R-:W-:-:S03]  /*0a20*/  IMAD.WIDE R12, R25, 0x4, R6 ;  /* 0x00000004190c7825 */ /* 0x000fc600078e0206 */
[----:B------:R-:W2:Y:S01]  /*0a30*/  LDS.64 R26, [R24+-0x8] ;  /* 0xfffff800181a7984 */ /* 0x000ea20000000a00 */
[----:B------:R-:W-:Y:S02]  /*0a40*/  VIADD R29, R25, 0x4 ;  /* 0x00000004191d7836 */ /* 0x000fe40000000000 */
[----:B------:R-:W-:Y:S01]  /*0a50*/  VIADD R28, R28, 0x10 ;  /* 0x000000101c1c7836 */ /* 0x000fe20000000000 */
[----:B------:R-:W3:Y:S04]  /*0a60*/  LDS.64 R10, [R24+0x8] ;  /* 0x00000800180a7984 */ /* 0x000ee80000000a00 */
[----:B------:R-:W4:Y:S01]  /*0a70*/  LDS.64 R14, [R24+0x10] ;  /* 0x00001000180e7984 */ /* 0x000f220000000a00 */
[----:B------:R-:W-:-:S03]  /*0a80*/  ISETP.GE.AND P1, PT, R28, -0xc, PT ;  /* 0xfffffff41c00780c */ /* 0x000fc60003f26270 */
[----:B------:R-:W5:Y:S04]  /*0a90*/  LDS.64 R16, [R24+0x18] ;  /* 0x0000180018107984 */ /* 0x000f680000000a00 */
[----:B------:R-:W0:Y:S04]  /*0aa0*/  LDS.64 R18, [R24+0x20] ;  /* 0x0000200018127984 */ /* 0x000e280000000a00 */
[----:B------:R-:W0:Y:S04]  /*0ab0*/  LDS.64 R20, [R24+0x28] ;  /* 0x0000280018147984 */ /* 0x000e280000000a00 */
[----:B------:R1:W0:Y:S02]  /*0ac0*/  LDS.64 R22, [R24+0x30] ;  /* 0x0000300018167984 */ /* 0x0002240000000a00 */
[----:B-1----:R-:W-:-:S02]  /*0ad0*/  IADD3 R24, PT, PT, R24, 0x40, RZ ;  /* 0x0000004018187810 */ /* 0x002fc40007ffe0ff */
[----:B------:R-:W-:Y:S04]  /*0ae0*/  STG.E desc[UR10][R12.64], R8 ;  /* 0x000000080c007986 */ /* 0x000fe8000c10190a */
[----:B------:R1:W-:Y:S04]  /*0af0*/  STG.E desc[UR10][R12.64+0x4], R9 ;  /* 0x000004090c007986 */ /* 0x0003e8000c10190a */
[----:B--2---:R-:W-:Y:S04]  /*0b00*/  STG.E desc[UR10][R12.64+-0x8], R26 ;  /* 0xfffff81a0c007986 */ /* 0x004fe8000c10190a */
[----:B------:R2:W-:Y:S01]  /*0b10*/  STG.E desc[UR10][R12.64+-0x4], R27 ;  /* 0xfffffc1b0c007986 */ /* 0x0005e2000c10190a */
[----:B-1----:R-:W-:Y:S01]  /*0b20*/  IMAD.WIDE R8, R29, 0x4, R6 ;  /* 0x000000041d087825 */ /* 0x002fe200078e0206 */
[----:B------:R-:W-:-:S04]  /*0b30*/  IADD3 R29, PT, PT, R25, 0x8, RZ ;  /* 0x00000008191d7810 */ /* 0x000fc80007ffe0ff */
[----:B---3--:R1:W-:Y:S01]  /*0b40*/  STG.E desc[UR10][R8.64+-0x4], R11 ;  /* 0xfffffc0b08007986 */ /* 0x0083e2000c10190a */
[----:B--2---:R-:W-:-:S03]  /*0b50*/  IMAD.WIDE R26, R29, 0x4, R6 ;  /* 0x000000041d1a7825 */ /* 0x004fc600078e0206 */
        /* <DEDUP_REMOVED lines=15> */
.L_x_36:
[----:B--2---:R-:W-:-:S05]  /*0c50*/  IMAD.MOV R8, RZ, RZ, -R28 ;  /* 0x000000ffff087224 */ /* 0x004fca00078e0a1c */
[----:B------:R-:W-:-:S13]  /*0c60*/  ISETP.GT.AND P1, PT, R8, 0x4, PT ;  /* 0x000000040800780c */ /* 0x000fda0003f24270 */
[----:B------:R-:W-:Y:S05]  /*0c70*/  @!P1 BRA `(.L_x_38) ;  /* 0x00000000004c9947 */ /* 0x000fea0003800000 */
[----:B------:R-:W1:Y:S01]  /*0c80*/  LDS.64 R14, [R24+-0x8] ;  /* 0xfffff800180e7984 */ /* 0x000e620000000a00 */
[C---:B------:R-:W-:Y:S01]  /*0c90*/  IADD3 R17, PT, PT, R25.reuse, 0x4, RZ ;  /* 0x0000000419117810 */ /* 0x040fe20007ffe0ff */
[--C-:B------:R-:W-:Y:S01]  /*0ca0*/  IMAD.WIDE R18, R25, 0x4, R6.reuse ;  /* 0x0000000419127825 */ /* 0x100fe200078e0206 */
[----:B------:R-:W-:Y:S01]  /*0cb0*/  PLOP3.LUT P0, PT, PT, PT, PT, 0x8, 0x80 ;  /* 0x000000000080781c */ /* 0x000fe20003f0e170 */
[----:B------:R-:W2:Y:S01]  /*0cc0*/  LDS.64 R12, [R24] ;  /* 0x00000000180c7984 */ /* 0x000ea20000000a00 */
[----:B------:R-:W-:Y:S01]  /*0cd0*/  IADD3 R28, PT, PT, R28, 0x8, RZ ;  /* 0x000000081c1c7810 */ /* 0x000fe20007ffe0ff */
[----:B------:R-:W-:Y:S02]  /*0ce0*/  IMAD.WIDE R16, R17, 0x4, R6 ;  /* 0x0000000411107825 */ /* 0x000fe400078e0206 */
[----:B------:R-:W3:Y:S02]  /*0cf0*/  LDS.64 R10, [R24+0x8] ;  /* 0x00000800180a7984 */ /* 0x000ee40000000a00 */
[----:B------:R-:W-:-:S02]  /*0d00*/  VIADD R25, R25, 0x8 ;  /* 0x0000000819197836 */ /* 0x000fc40000000000 */
[----:B------:R4:W5:Y:S02]  /*0d10*/  LDS.64 R8, [R24+0x10] ;  /* 0x0000100018087984 */ /* 0x0009640000000a00 */
[----:B----4-:R-:W-:Y:S02]  /*0d20*/  IADD3 R24, PT, PT, R24, 0x20, RZ ;  /* 0x0000002018187810 */ /* 0x010fe40007ffe0ff */
        /* <DEDUP_REMOVED lines=8> */
.L_x_38:
[----:B------:R-:W-:-:S13]  /*0db0*/  ISETP.NE.OR P0, PT, R28, RZ, P0 ;  /* 0x000000ff1c00720c */ /* 0x000fda0000705670 */
[----:B------:R-:W-:Y:S05]  /*0dc0*/  @!P0 BRA `(.L_x_34) ;  /* 0x0000000000308947 */ /* 0x000fea0003800000 */
.L_x_35:
[----:B-12---:R-:W1:Y:S01]  /*0dd0*/  LDS.64 R10, [R24+-0x8] ;  /* 0xfffff800180a7984 */ /* 0x006e620000000a00 */
[C---:B------:R-:W-:Y:S01]  /*0de0*/  IMAD.WIDE R8, R25.reuse, 0x4, R6 ;  /* 0x0000000419087825 */ /* 0x040fe200078e0206 */
[----:B------:R-:W-:Y:S02]  /*0df0*/  IADD3 R28, PT, PT, R28, 0x4, RZ ;  /* 0x000000041c1c7810 */ /* 0x000fe40007ffe0ff */
[----:B------:R2:W3:Y:S01]  /*0e00*/  LDS.64 R12, [R24] ;  /* 0x00000000180c7984 */ /* 0x0004e20000000a00 */
[----:B------:R-:W-:Y:S01]  /*0e10*/  VIADD R25, R25, 0x4 ;  /* 0x0000000419197836 */ /* 0x000fe20000000000 */
[----:B------:R-:W-:Y:S02]  /*0e20*/  ISETP.NE.AND P0, PT, R28, RZ, PT ;  /* 0x000000ff1c00720c */ /* 0x000fe40003f05270 */
[----:B--2---:R-:W-:Y:S01]  /*0e30*/  IADD3 R24, PT, PT, R24, 0x10, RZ ;  /* 0x0000001018187810 */ /* 0x004fe20007ffe0ff */
[----:B-1----:R2:W-:Y:S04]  /*0e40*/  STG.E desc[UR10][R8.64+-0x8], R10 ;  /* 0xfffff80a08007986 */ /* 0x0025e8000c10190a */
[----:B------:R2:W-:Y:S04]  /*0e50*/  STG.E desc[UR10][R8.64+-0x4], R11 ;  /* 0xfffffc0b08007986 */ /* 0x0005e8000c10190a */
[----:B---3--:R2:W-:Y:S04]  /*0e60*/  STG.E desc[UR10][R8.64], R12 ;  /* 0x0000000c08007986 */ /* 0x0085e8000c10190a */
[----:B------:R2:W-:Y:S01]  /*0e70*/  STG.E desc[UR10][R8.64+0x4], R13 ;  /* 0x0000040d08007986 */ /* 0x0005e2000c10190a */
[----:B------:R-:W-:Y:S05]  /*0e80*/  @P0 BRA `(.L_x_35) ;  /* 0xfffffffc00d00947 */ /* 0x000fea000383ffff */
.L_x_34:
[----:B------:R-:W-:-:S13]  /*0e90*/  ISETP.NE.AND P0, PT, R4, RZ, PT ;  /* 0x000000ff0400720c */ /* 0x000fda0003f05270 */
[----:B------:R-:W-:Y:S05]  /*0ea0*/  @!P0 EXIT ;  /* 0x000000000000894d */ /* 0x000fea0003800000 */
[----:B------:R-:W3:Y:S01]  /*0eb0*/  LDC.64 R6, c[0x0][0x390] ;  /* 0x0000e400ff067b82 */ /* 0x000ee20000000a00 */
[----:B------:R-:W-:Y:S01]  /*0ec0*/  IMAD R2, R3, R2, R5 ;  /* 0x0000000203027224 */ /* 0x000fe200078e0205 */
[----:B0-----:R-:W-:Y:S01]  /*0ed0*/  LEA R0, R5, R0, 0x2 ;  /* 0x0000000005007211 */ /* 0x001fe200078e10ff */
[----:B------:R-:W-:-:S03]  /*0ee0*/  IMAD.MOV R4, RZ, RZ, -R4 ;  /* 0x000000ffff047224 */ /* 0x000fc600078e0a04 */
[----:B------:R-:W-:Y:S02]  /*0ef0*/  IADD3 R0, PT, PT, R0, UR8, RZ ;  /* 0x0000000800007c10 */ /* 0x000fe4000fffe0ff */
[----:B------:R-:W-:-:S07]  /*0f00*/  IADD3 R5, PT, PT, R2, UR5, RZ ;  /* 0x0000000502057c10 */ /* 0x000fce000fffe0ff */
.L_x_39:
[----:B012---:R0:W1:Y:S01]  /*0f10*/  LDS R9, [R0] ;  /* 0x0000000000097984 */ /* 0x0070620000000800 */
[C---:B---3--:R-:W-:Y:S01]  /*0f20*/  IMAD.WIDE R2, R5.reuse, 0x4, R6 ;  /* 0x0000000405027825 */ /* 0x048fe200078e0206 */
[----:B------:R-:W-:-:S03]  /*0f30*/  IADD3 R5, PT, PT, R5, 0x1, RZ ;  /* 0x0000000105057810 */ /* 0x000fc60007ffe0ff */
[----:B------:R-:W-:Y:S01]  /*0f40*/  VIADD R4, R4, 0x1 ;  /* 0x0000000104047836 */ /* 0x000fe20000000000 */
[----:B0-----:R-:W-:-:S04]  /*0f50*/  IADD3 R0, PT, PT, R0, 0x4, RZ ;  /* 0x0000000400007810 */ /* 0x001fc80007ffe0ff */
[----:B------:R-:W-:Y:S01]  /*0f60*/  ISETP.NE.AND P0, PT, R4, RZ, PT ;  /* 0x000000ff0400720c */ /* 0x000fe20003f05270 */
[----:B-1----:R0:W-:-:S12]  /*0f70*/  STG.E desc[UR10][R2.64], R9 ;  /* 0x0000000902007986 */ /* 0x0021d8000c10190a */
[----:B------:R-:W-:Y:S05]  /*0f80*/  @P0 BRA `(.L_x_39) ;  /* 0xfffffffc00e00947 */ /* 0x000fea000383ffff */
[----:B------:R-:W-:Y:S05]  /*0f90*/  EXIT ;  /* 0x000000000000794d */ /* 0x000fea0003800000 */
.L_x_40:
        /* <DEDUP_REMOVED lines=14> */
.L_x_69:


//--------------------- .text._Z12kernel_v2_64PfS_S_i --------------------------
	.section	.text._Z12kernel_v2_64PfS_S_i,"ax",@progbits
	.align	128
        .global         _Z12kernel_v2_64PfS_S_i
        .type           _Z12kernel_v2_64PfS_S_i,@function
        .size           _Z12kernel_v2_64PfS_S_i,(.L_x_70 - _Z12kernel_v2_64PfS_S_i)
        .other          _Z12kernel_v2_64PfS_S_i,@"STO_CUDA_ENTRY STV_DEFAULT"
_Z12kernel_v2_64PfS_S_i:
.text._Z12kernel_v2_64PfS_S_i:
        /* <DEDUP_REMOVED lines=10> */
[----:B------:R-:W-:Y:S02]  /*00a0*/  ISETP.GE.AND P0, PT, R2, 0x1, PT ;  /* 0x000000010200780c */ /* 0x000fe40003f06270 */
[----:B0-----:R-:W-:Y:S01]  /*00b0*/  SHF.L.U32 R0, R6, 0x8, RZ ;  /* 0x0000000806007819 */ /* 0x001fe200000006ff */
        /* <DEDUP_REMOVED lines=25> */
.L_x_43:
        /* <DEDUP_REMOVED lines=16> */
.L_x_42:
        /* <DEDUP_REMOVED lines=72> */
.L_x_41:
        /* <DEDUP_REMOVED lines=28> */
.L_x_47:
[----:B--2---:R-:W1:Y:S01]  /*0990*/  LDS.64 R8, [R24] ;  /* 0x0000000018087984 */ /* 0x004e620000000a00 */
[C---:B------:R-:W-:Y:S01]  /*09a0*/  IMAD.WIDE R12, R25.reuse, 0x4, R6 ;  /* 0x00000004190c7825 */ /* 0x040fe200078e0206 */
[----:B------:R-:W-:Y:S02]  /*09b0*/  IADD3 R29, PT, PT, R25, 0x4, RZ ;  /* 0x00000004191d7810 */ /* 0x000fe40007ffe0ff */
[----:B------:R-:W2:Y:S01]  /*09c0*/  LDS.64 R26, [R24+-0x8] ;  /* 0xfffff800181a7984 */ /* 0x000ea20000000a00 */
[----:B------:R-:W-:-:S03]  /*09d0*/  VIADD R28, R28, 0x10 ;  /* 0x000000101c1c7836 */ /* 0x000fc60000000000 */
[----:B------:R-:W3:Y:S02]  /*09e0*/  LDS.64 R10, [R24+0x8] ;  /* 0x00000800180a7984 */ /* 0x000ee40000000a00 */
[----:B------:R-:W-:Y:S02]  /*09f0*/  ISETP.GE.AND P1, PT, R28, -0xc, PT ;  /* 0xfffffff41c00780c */ /* 0x000fe40003f26270 */
[----:B------:R-:W4:Y:S04]  /*0a00*/  LDS.64 R14, [R24+0x10] ;  /* 0x00001000180e7984 */ /* 0x000f280000000a00 */
        /* <DEDUP_REMOVED lines=9> */
[----:B-1----:R-:W-:-:S04]  /*0aa0*/  IMAD.WIDE R8, R29, 0x4, R6 ;  /* 0x000000041d087825 */ /* 0x002fc800078e0206 */
[----:B------:R-:W-:Y:S01]  /*0ab0*/  VIADD R29, R25, 0x8 ;  /* 0x00000008191d7836 */ /* 0x000fe20000000000 */
[----:B---3--:R1:W-:Y:S03]  /*0ac0*/  STG.E desc[UR10][R8.64+-0x4], R11 ;  /* 0xfffffc0b08007986 */ /* 0x0083e6000c10190a */
[----:B--2---:R-:W-:Y:S01]  /*0ad0*/  IMAD.WIDE R26, R29, 0x4, R6 ;  /* 0x000000041d1a7825 */ /* 0x004fe200078e0206 */
        /* <DEDUP_REMOVED lines=15> */
.L_x_46:
        /* <DEDUP_REMOVED lines=22> */
.L_x_48:
[----:B------:R-:W-:-:S13]  /*0d30*/  ISETP.NE.OR P0, PT, R28, RZ, P0 ;  /* 0x000000ff1c00720c */ /* 0x000fda0000705670 */
[----:B------:R-:W-:Y:S05]  /*0d40*/  @!P0 BRA `(.L_x_44) ;  /* 0x0000000000308947 */ /* 0x000fea0003800000 */
.L_x_45:
        /* <DEDUP_REMOVED lines=12> */
.L_x_44:
        /* <DEDUP_REMOVED lines=8> */
.L_x_49:
        /* <DEDUP_REMOVED lines=9> */
.L_x_50:
        /* <DEDUP_REMOVED lines=14> */
.L_x_70:


//--------------------- .text._Z12kernel_v2_32PfS_S_i --------------------------
	.section	.text._Z12kernel_v2_32PfS_S_i,"ax",@progbits
	.align	128
        .global         _Z12kernel_v2_32PfS_S_i
        .type           _Z12kernel_v2_32PfS_S_i,@function
        .size           _Z12kernel_v2_32PfS_S_i,(.L_x_71 - _Z12kernel_v2_32PfS_S_i)
        .other          _Z12kernel_v2_32PfS_S_i,@"STO_CUDA_ENTRY STV_DEFAULT"
_Z12kernel_v2_32PfS_S_i:
.text._Z12kernel_v2_32PfS_S_i:
        /* <DEDUP_REMOVED lines=11> */
[----:B0-----:R-:W-:Y:S01]  /*00b0*/  SHF.L.U32 R0, R10, 0x7, RZ ;  /* 0x000000070a007819 */ /* 0x001fe200000006ff */
[----:B-----5:R-:W-:Y:S01]  /*00c0*/  USHF.L.U32 UR4, UR4, 0x5, URZ ;  /* 0x0000000504047899 */ /* 0x020fe200080006ff */
[----:B---3--:R-:W-:-:S06]  /*00d0*/  LEA R3, R3, R10, 0x5 ;  /* 0x0000000a03037211 */ /* 0x008fcc00078e28ff */
[----:B------:R0:W-:Y:S01]  /*00e0*/  STS.128 [R0+UR8], RZ ;  /* 0x000000ff00007988 */ /* 0x0001e20008000c08 */
[----:B------:R-:W-:-:S03]  /*00f0*/  VIMNMX R5, PT, PT, R3, UR4, !PT ;  /* 0x0000000403057c48 */ /* 0x000fc6000ffe0100 */
        /* <DEDUP_REMOVED lines=8> */
[----:B------:R-:W1:Y:S01]  /*0180*/  LDC R4, c[0x0][0x398] ;  /* 0x0000e600ff047b82 */ /* 0x000e620000000800 */
[----:B------:R-:W-:Y:S01]  /*0190*/  UIADD3 UR5, UPT, UPT, UR5, 0x1000, URZ ;  /* 0x0000100005057890 */ /* 0x000fe2000fffe0ff */
[----:B------:R-:W-:Y:S01]  /*01a0*/  VIADD R9, R10, UR4 ;  /* 0x000000040a097c36 */ /* 0x000fe20008000000 */
[----:B------:R-:W-:Y:S01]  /*01b0*/  IADD3 R8, PT, PT, -R2, RZ, RZ ;  /* 0x000000ff02087210 */ /* 0x000fe20007ffe1ff */
[-C--:B------:R-:W-:Y:S01]  /*01c0*/  IMAD R6, R3, R2.reuse, RZ ;  /* 0x0000000203067224 */ /* 0x080fe200078e02ff */
[----:B------:R-:W-:Y:S02]  /*01d0*/  ULEA UR5, UR6, UR5, 0x18 ;  /* 0x0000000506057291 */ /* 0x000fe4000f8ec0ff */
[----:B------:R-:W-:-:S04]  /*01e0*/  ISETP.GE.AND P0, PT, R9, R2, PT ;  /* 0x000000020900720c */ /* 0x000fc80003f06270 */
[----:B------:R-:W-:-:S09]  /*01f0*/  LEA R7, R10, UR5, 0x2 ;  /* 0x000000050a077c11 */ /* 0x000fd2000f8e10ff */
.L_x_52:
[----:B--2---:R-:W2:Y:S01]  /*0200*/  @!P0 LDC.64 R12, c[0x0][0x388] ;  /* 0x0000e200ff0c8b82 */ /* 0x004ea20000000a00 */
[----:B------:R-:W-:Y:S01]  /*0210*/  HFMA2 R16, -RZ, RZ, 0, 0 ;  /* 0x00000000ff107431 */ /* 0x000fe200000001ff */
[----:B-1----:R-:W-:Y:S01]  /*0220*/  MOV R2, R4 ;  /* 0x0000000400027202 */ /* 0x002fe20000000f00 */
[----:B--2---:R-:W-:-:S05]  /*0230*/  @!P0 IMAD.WIDE R12, R9, 0x4, R12 ;  /* 0x00000004090c8825 */ /* 0x004fca00078e020c */
[----:B------:R-:W2:Y:S01]  /*0240*/  @!P0 LDG.E R16, desc[UR10][R12.64] ;  /* 0x0000000a0c108981 */ /* 0x000ea2000c1e1900 */
[----:B------:R-:W-:Y:S01]  /*0250*/  ISETP.GE.U32.AND P1, PT, R3, R2, PT ;  /* 0x000000020300720c */ /* 0x000fe20003f26070 */
[----:B------:R-:W-:-:S12]  /*0260*/  IMAD.MOV.U32 R10, RZ, RZ, RZ ;  /* 0x000000ffff0a7224 */ /* 0x000fd800078e00ff */
[----:B------:R-:W1:Y:S02]  /*0270*/  @!P1 LDC.64 R14, c[0x0][0x380] ;  /* 0x0000e000ff0e9b82 */ /* 0x000e640000000a00 */
[----:B-1----:R-:W-:-:S05]  /*0280*/  @!P1 IMAD.WIDE.U32 R14, R6, 0x4, R14 ;  /* 0x00000004060e9825 */ /* 0x002fca00078e000e */
[----:B------:R-:W3:Y:S01]  /*0290*/  @!P1 LDG.E R10, desc[UR10][R14.64] ;  /* 0x0000000a0e0a9981 */ /* 0x000ee2000c1e1900 */
[----:B------:R-:W-:Y:S02]  /*02a0*/  IADD3 R8, PT, PT, R8, 0x1, RZ ;  /* 0x0000000108087810 */ /* 0x000fe40007ffe0ff */
[----:B------:R-:W-:Y:S02]  /*02b0*/  IADD3 R9, PT, PT, R9, R2, RZ ;  /* 0x0000000209097210 */ /* 0x000fe40007ffe0ff */
[----:B------:R-:W-:Y:S02]  /*02c0*/  ISETP.NE.AND P1, PT, R8, RZ, PT ;  /* 0x000000ff0800720c */ /* 0x000fe40003f25270 */
[----:B------:R-:W-:Y:S01]  /*02d0*/  IADD3 R6, PT, PT, R6, 0x1, RZ ;  /* 0x0000000106067810 */ /* 0x000fe20007ffe0ff */
[----:B--2---:R-:W-:Y:S01]  /*02e0*/  STS [R7], R16 ;  /* 0x0000001007007388 */ /* 0x004fe20000000800 */
[----:B------:R-:W-:Y:S06]  /*02f0*/  BAR.SYNC.DEFER_BLOCKING 0x0 ;  /* 0x0000000000007b1d */ /* 0x000fec0000010000 */
[----:B------:R-:W-:Y:S04]  /*0300*/  LDS R11, [UR8+0x1000] ;  /* 0x00100008ff0b7984 */ /* 0x000fe80008000800 */
[----:B------:R-:W3:Y:S04]  /*0310*/  LDS R18, [R0+UR8] ;  /* 0x0000000800127984 */ /* 0x000ee80008000800 */
[----:B------:R-:W-:Y:S01]  /*0320*/  LDS R12, [R0+UR8+0x4] ;  /* 0x00000408000c7984 */ /* 0x000fe20008000800 */
[----:B---3--:R-:W-:-:S05]  /*0330*/  FFMA R11, R11, R10, R18 ;  /* 0x0000000a0b0b7223 */ /* 0x008fca0000000012 */
[----:B------:R-:W-:Y:S04]  /*0340*/  STS [R0+UR8], R11 ;  /* 0x0000000b00007988 */ /* 0x000fe80008000808 */
[----:B------:R-:W1:Y:S02]  /*0350*/  LDS R13, [UR8+0x1004] ;  /* 0x00100408ff0d7984 */ /* 0x000e640008000800 */
[-C--:B-1----:R-:W-:Y:S02]  /*0360*/  FFMA R13, R13, R10.reuse, R12 ;  /* 0x0000000a0d0d7223 */ /* 0x082fe4000000000c */
[----:B------:R-:W-:Y:S04]  /*0370*/  LDS R12, [R0+UR8+0x8] ;  /* 0x00000808000c7984 */ /* 0x000fe80008000800 */
[----:B------:R-:W-:Y:S04]  /*0380*/  STS [R0+UR8+0x4], R13 ;  /* 0x0000040d00007988 */ /* 0x000fe80008000808 */
[----:B------:R-:W1:Y:S02]  /*0390*/  LDS R15, [UR8+0x1008] ;  /* 0x00100808ff0f7984 */ /* 0x000e640008000800 */
[----:B-1----:R-:W-:-:S02]  /*03a0*/  FFMA R15, R15, R10, R12 ;  /* 0x0000000a0f0f7223 */ /* 0x002fc4000000000c */
        /* <DEDUP_REMOVED lines=115> */
[----:B-1----:R-:W-:-:S05]  /*0ae0*/  FFMA R17, R17, R10, R12 ;  /* 0x0000000a11117223 */ /* 0x002fca000000000c */
[----:B------:R2:W-:Y:S01]  /*0af0*/  STS [R0+UR8+0x7c], R17 ;  /* 0x00007c1100007988 */ /* 0x0005e20008000808 */
[----:B------:R-:W-:Y:S06]  /*0b00*/  BAR.SYNC.DEFER_BLOCKING 0x0 ;  /* 0x0000000000007b1d */ /* 0x000fec0000010000 */
[----:B------:R-:W-:Y:S05]  /*0b10*/  @P1 BRA `(.L_x_52) ;  /* 0xfffffff400b81947 */ /* 0x000fea000383ffff */
.L_x_51:
[----:B------:R-:W-:-:S13]  /*0b20*/  ISETP.GE.AND P0, PT, R5, R2, PT ;  /* 0x000000020500720c */ /* 0x000fda0003f06270 */
[----:B------:R-:W-:Y:S05]  /*0b30*/  @P0 EXIT ;  /* 0x000000000000094d */ /* 0x000fea0003800000 */
[----:B------:R-:W-:-:S06]  /*0b40*/  ULOP3.LUT UR5, URZ, UR4, URZ, 0x33, !UPT ;  /* 0x00000004ff057292 */ /* 0x000fcc000f8e33ff */
[----:B------:R-:W-:-:S05]  /*0b50*/  VIADD R5, R2, UR5 ;  /* 0x0000000502057c36 */ /* 0x000fca0008000000 */
[C---:B------:R-:W-:Y:S02]  /*0b60*/  ISETP.GE.U32.AND P0, PT, R5.reuse, 0x3, PT ;  /* 0x000000030500780c */ /* 0x040fe40003f06070 */
[----:B------:R-:W-:Y:S01]  /*0b70*/  VIMNMX.U32 R4, PT, PT, R5, 0x1f, PT ;  /* 0x0000001f05047848 */ /* 0x000fe20003fe0000 */
[----:B------:R-:W-:-:S03]  /*0b80*/  HFMA2 R5, -RZ, RZ, 0, 0 ;  /* 0x00000000ff057431 */ /* 0x000fc600000001ff */
[----:B------:R-:W-:-:S04]  /*0b90*/  IADD3 R6, PT, PT, R4, 0x1, RZ ;  /* 0x0000000104067810 */ /* 0x000fc80007ffe0ff */
[----:B------:R-:W-:-:S03]  /*0ba0*/  LOP3.LUT R4, R6, 0x3, RZ, 0xc0, !PT ;  /* 0x0000000306047812 */ /* 0x000fc600078ec0ff */
[----:B------:R-:W-:Y:S05]  /*0bb0*/  @!P0 BRA `(.L_x_53) ;  /* 0x0000000400648947 */ /* 0x000fea0003800000 */
[----:B------:R-:W1:Y:S01]  /*0bc0*/  LDCU.64 UR6, c[0x0][0x390] ;  /* 0x00007200ff0677ac */ /* 0x000e620008000a00 */
[----:B------:R-:W-:Y:S01]  /*0bd0*/  LOP3.LUT R5, R6, 0x3c, RZ, 0xc0, !PT ;  /* 0x0000003c06057812 */ /* 0x000fe200078ec0ff */
[----:B------:R-:W-:Y:S02]  /*0be0*/  IMAD.U32 R9, RZ, RZ, UR8 ;  /* 0x00000008ff097e24 */ /* 0x000fe4000f8e00ff */
[----:B------:R-:W-:Y:S01]  /*0bf0*/  IMAD R25, R3, R2, UR4 ;  /* 0x0000000403197e24 */ /* 0x000fe2000f8e0202 */
[----:B------:R-:W-:Y:S02]  /*0c00*/  IADD3 R28, PT, PT, -R5, RZ, RZ ;  /* 0x000000ff051c7210 */ /* 0x000fe40007ffe1ff */
[----:B------:R-:W-:Y:S02]  /*0c10*/  IADD3 R24, PT, PT, R0, 0x8, R9 ;  /* 0x0000000800187810 */ /* 0x000fe40007ffe009 */
[----:B------:R-:W-:Y:S01]  /*0c20*/  ISETP.GE.AND P0, PT, R28, RZ, PT ;  /* 0x000000ff1c00720c */ /* 0x000fe20003f06270 */
[----:B-1----:R-:W-:-:S04]  /*0c30*/  UIADD3 UR5, UP0, UPT, UR6, 0x8, URZ ;  /* 0x0000000806057890 */ /* 0x002fc8000ff1e0ff */
[----:B------:R-:W-:Y:S02]  /*0c40*/  UIADD3.X UR6, UPT, UPT, URZ, UR7, URZ, UP0, !UPT ;  /* 0x00000007ff067290 */ /* 0x000fe400087fe4ff */
[----:B------:R-:W-:-:S04]  /*0c50*/  MOV R6, UR5 ;  /* 0x0000000500067c02 */ /* 0x000fc80008000f00 */
[----:B------:R-:W-:Y:S02]  /*0c60*/  MOV R7, UR6 ;  /* 0x0000000600077c02 */ /* 0x000fe40008000f00 */
[----:B------:R-:W-:Y:S05]  /*0c70*/  @P0 BRA `(.L_x_54) ;  /* 0x0000000400040947 */ /* 0x000fea0003800000 */
[----:B------:R-:W-:Y:S02]  /*0c80*/  IADD3 R8, PT, PT, -R28, RZ, RZ ;  /* 0x000000ff1c087210 */ /* 0x000fe40007ffe1ff */
[----:B------:R-:W-:Y:S02]  /*0c90*/  PLOP3.LUT P0, PT, PT, PT, PT, 0x80, 0x8 ;  /* 0x000000000008781c */ /* 0x000fe40003f0f070 */
[----:B------:R-:W-:-:S13]  /*0ca0*/  ISETP.GT.AND P1, PT, R8, 0xc, PT ;  /* 0x0000000c0800780c */ /* 0x000fda0003f24270 */
[----:B------:R-:W-:Y:S05]  /*0cb0*/  @!P1 BRA `(.L_x_55) ;  /* 0x0000000000949947 */ /* 0x000fea0003800000 */
[----:B------:R-:W-:-:S13]  /*0cc0*/  PLOP3.LUT P0, PT, PT, PT, PT, 0x8, 0x80 ;  /* 0x000000000080781c */ /* 0x000fda0003f0e170 */
.L_x_56:
[----:B---3--:R-:W1:Y:S01]  /*0cd0*/  LDS.64 R8, [R24] ;  /* 0x0000000018087984 */ /* 0x008e620000000a00 */
[C---:B------:R-:W-:Y:S01]  /*0ce0*/  IMAD.WIDE R12, R25.reuse, 0x4, R6 ;  /* 0x00000004190c7825 */ /* 0x040fe200078e0206 */
[----:B------:R-:W-:Y:S02]  /*0cf0*/  IADD3 R28, PT, PT, R28, 0x10, RZ ;  /* 0x000000101c1c7810 */ /* 0x000fe40007ffe0ff */
[----:B------:R-:W3:Y:S01]  /*0d00*/  LDS.64 R26, [R24+-0x8] ;  /* 0xfffff800181a7984 */ /* 0x000ee20000000a00 */
[----:B------:R-:W-:Y:S01]  /*0d10*/  VIADD R29, R25, 0x4 ;  /* 0x00000004191d7836 */ /* 0x000fe20000000000 */
[----:B------:R-:W-:Y:S02]  /*0d20*/  ISETP.GE.AND P1, PT, R28, -0xc, PT ;  /* 0xfffffff41c00780c */ /* 0x000fe40003f26270 */
[----:B------:R-:W4:Y:S04]  /*0d30*/  LDS.64 R10, [R24+0x8] ;  /* 0x00000800180a7984 */ /* 0x000f280000000a00 */
[----:B------:R-:W5:Y:S04]  /*0d40*/  LDS.64 R14, [R24+0x10] ;  /* 0x00001000180e7984 */ /* 0x000f680000000a00 */
[----:B--2---:R-:W2:Y:S04]  /*0d50*/  LDS.64 R16, [R24+0x18] ;  /* 0x0000180018107984 */ /* 0x004ea80000000a00 */
[----:B------:R-:W0:Y:S04]  /*0d60*/  LDS.64 R18, [R24+0x20] ;  /* 0x0000200018127984 */ /* 0x000e280000000a00 */
[----:B------:R-:W0:Y:S04]  /*0d70*/  LDS.64 R20, [R24+0x28] ;  /* 0x0000280018147984 */ /* 0x000e280000000a00 */
[----:B------:R1:W0:Y:S02]  /*0d80*/  LDS.64 R22, [R24+0x30] ;  /* 0x0000300018167984 */ /* 0x0002240000000a00 */
[----:B-1----:R-:W-:-:S02]  /*0d90*/  IADD3 R24, PT, PT, R24, 0x40, RZ ;  /* 0x0000004018187810 */ /* 0x002fc40007ffe0ff */
[----:B------:R-:W-:Y:S04]  /*0da0*/  STG.E desc[UR10][R12.64], R8 ;  /* 0x000000080c007986 */ /* 0x000fe8000c10190a */
[----:B------:R1:W-:Y:S04]  /*0db0*/  STG.E desc[UR10][R12.64+0x4], R9 ;  /* 0x000004090c007986 */ /* 0x0003e8000c10190a */
[----:B---3--:R-:W-:Y:S04]  /*0dc0*/  STG.E desc[UR10][R12.64+-0x8], R26 ;  /* 0xfffff81a0c007986 */ /* 0x008fe8000c10190a */
[----:B------:R3:W-:Y:S01]  /*0dd0*/  STG.E desc[UR10][R12.64+-0x4], R27 ;  /* 0xfffffc1b0c007986 */ /* 0x0007e2000c10190a */
[----:B-1----:R-:W-:Y:S01]  /*0de0*/  IMAD.WIDE R8, R29, 0x4, R6 ;  /* 0x000000041d087825 */ /* 0x002fe200078e0206 */
[----:B------:R-:W-:-:S04]  /*0df0*/  IADD3 R29, PT, PT, R25, 0x8, RZ ;  /* 0x00000008191d7810 */ /* 0x000fc80007ffe0ff */
[----:B----4-:R1:W-:Y:S01]  /*0e00*/  STG.E desc[UR10][R8.64+-0x4], R11 ;  /* 0xfffffc0b08007986 */ /* 0x0103e2000c10190a */
[----:B---3--:R-:W-:-:S03]  /*0e10*/  IMAD.WIDE R26, R29, 0x4, R6 ;  /* 0x000000041d1a7825 */ /* 0x008fc600078e0206 */
[----:B------:R3:W-:Y:S04]  /*0e20*/  STG.E desc[UR10][R8.64+-0x8], R10 ;  /* 0xfffff80a08007986 */ /* 0x0007e8000c10190a */
[----:B-----5:R3:W-:Y:S01]  /*0e30*/  STG.E desc[UR10][R8.64], R14 ;  /* 0x0000000e08007986 */ /* 0x0207e2000c10190a */
[----:B-1----:R-:W-:-:S03]  /*0e40*/  IADD3 R11, PT, PT, R25, 0xc, RZ ;  /* 0x0000000c190b7810 */ /* 0x002fc60007ffe0ff */
[----:B------:R3:W-:Y:S01]  /*0e50*/  STG.E desc[UR10][R8.64+0x4], R15 ;  /* 0x0000040f08007986 */ /* 0x0007e2000c10190a */
[----:B------:R-:W-:Y:S02]  /*0e60*/  VIADD R25, R25, 0x10 ;  /* 0x0000001019197836 */ /* 0x000fe40000000000 */
[----:B------:R-:W-:Y:S01]  /*0e70*/  IMAD.WIDE R12, R11, 0x4, R6 ;  /* 0x000000040b0c7825 */ /* 0x000fe200078e0206 */
[----:B--2---:R3:W-:Y:S04]  /*0e80*/  STG.E desc[UR10][R26.64+-0x8], R16 ;  /* 0xfffff8101a007986 */ /* 0x0047e8000c10190a */
        /* <DEDUP_REMOVED lines=8> */
.L_x_55:
[----:B---3--:R-:W-:-:S04]  /*0f10*/  IADD3 R8, PT, PT, -R28, RZ, RZ ;  /* 0x000000ff1c087210 */ /* 0x008fc80007ffe1ff */
[----:B------:R-:W-:-:S13]  /*0f20*/  ISETP.GT.AND P1, PT, R8, 0x4, PT ;  /* 0x000000040800780c */ /* 0x000fda0003f24270 */
[----:B------:R-:W-:Y:S05]  /*0f30*/  @!P1 BRA `(.L_x_57) ;  /* 0x00000000004c9947 */ /* 0x000fea0003800000 */
[----:B------:R-:W1:Y:S01]  /*0f40*/  LDS.64 R14, [R24+-0x8] ;  /* 0xfffff800180e7984 */ /* 0x000e620000000a00 */
[C---:B--2---:R-:W-:Y:S01]  /*0f50*/  IADD3 R17, PT, PT, R25.reuse, 0x4, RZ ;  /* 0x0000000419117810 */ /* 0x044fe20007ffe0ff */
[C-C-:B------:R-:W-:Y:S01]  /*0f60*/  IMAD.WIDE R18, R25.reuse, 0x4, R6.reuse ;  /* 0x0000000419127825 */ /* 0x140fe200078e0206 */
        /* <DEDUP_REMOVED lines=16> */
.L_x_57:
[----:B------:R-:W-:-:S13]  /*1070*/  ISETP.NE.OR P0, PT, R28, RZ, P0 ;  /* 0x000000ff1c00720c */ /* 0x000fda0000705670 */
[----:B------:R-:W-:Y:S05]  /*1080*/  @!P0 BRA `(.L_x_53) ;  /* 0x0000000000308947 */ /* 0x000fea0003800000 */
.L_x_54:
[----:B-1-3--:R-:W1:Y:S01]  /*1090*/  LDS.64 R10, [R24+-0x8] ;  /* 0xfffff800180a7984 */ /* 0x00ae620000000a00 */
[C---:B------:R-:W-:Y:S01]  /*10a0*/  IMAD.WIDE R8, R25.reuse, 0x4, R6 ;  /* 0x0000000419087825 */ /* 0x040fe200078e0206 */
[----:B------:R-:W-:Y:S02]  /*10b0*/  IADD3 R28, PT, PT, R28, 0x4, RZ ;  /* 0x000000041c1c7810 */ /* 0x000fe40007ffe0ff */
[----:B------:R3:W4:Y:S01]  /*10c0*/  LDS.64 R12, [R24] ;  /* 0x00000000180c7984 */ /* 0x0007220000000a00 */
[----:B------:R-:W-:Y:S01]  /*10d0*/  VIADD R25, R25, 0x4 ;  /* 0x0000000419197836 */ /* 0x000fe20000000000 */
[----:B------:R-:W-:Y:S02]  /*10e0*/  ISETP.NE.AND P0, PT, R28, RZ, PT ;  /* 0x000000ff1c00720c */ /* 0x000fe40003f05270 */
[----:B---3--:R-:W-:Y:S01]  /*10f0*/  IADD3 R24, PT, PT, R24, 0x10, RZ ;  /* 0x0000001018187810 */ /* 0x008fe20007ffe0ff */
[----:B-1----:R3:W-:Y:S04]  /*1100*/  STG.E desc[UR10][R8.64+-0x8], R10 ;  /* 0xfffff80a08007986 */ /* 0x0027e8000c10190a */
[----:B------:R3:W-:Y:S04]  /*1110*/  STG.E desc[UR10][R8.64+-0x4], R11 ;  /* 0xfffffc0b08007986 */ /* 0x0007e8000c10190a */
[----:B----4-:R3:W-:Y:S04]  /*1120*/  STG.E desc[UR10][R8.64], R12 ;  /* 0x0000000c08007986 */ /* 0x0107e8000c10190a */
[----:B------:R3:W-:Y:S01]  /*1130*/  STG.E desc[UR10][R8.64+0x4], R13 ;  /* 0x0000040d08007986 */ /* 0x0007e2000c10190a */
[----:B------:R-:W-:Y:S05]  /*1140*/  @P0 BRA `(.L_x_54) ;  /* 0xfffffffc00d00947 */ /* 0x000fea000383ffff */
.L_x_53:
[----:B------:R-:W-:-:S13]  /*1150*/  ISETP.NE.AND P0, PT, R4, RZ, PT ;  /* 0x000000ff0400720c */ /* 0x000fda0003f05270 */
[----:B------:R-:W-:Y:S05]  /*1160*/  @!P0 EXIT ;  /* 0x000000000000894d */ /* 0x000fea0003800000 */
[----:B------:R-:W4:Y:S01]  /*1170*/  LDC.64 R6, c[0x0][0x390] ;  /* 0x0000e400ff067b82 */ /* 0x000f220000000a00 */
[----:B------:R-:W-:Y:S01]  /*1180*/  IMAD R2, R3, R2, R5 ;  /* 0x0000000203027224 */ /* 0x000fe200078e0205 */
[----:B0-2---:R-:W-:Y:S02]  /*1190*/  LEA R0, R5, R0, 0x2 ;  /* 0x0000000005007211 */ /* 0x005fe400078e10ff */
[----:B------:R-:W-:Y:S02]  /*11a0*/  IADD3 R4, PT, PT, -R4, RZ, RZ ;  /* 0x000000ff04047210 */ /* 0x000fe40007ffe1ff */
[----:B------:R-:W-:Y:S01]  /*11b0*/  IADD3 R5, PT, PT, R2, UR4, RZ ;  /* 0x0000000402057c10 */ /* 0x000fe2000fffe0ff */
[----:B------:R-:W-:-:S07]  /*11c0*/  VIADD R0, R0, UR8 ;  /* 0x0000000800007c36 */ /* 0x000fce0008000000 */
.L_x_58:
[----:B01-3--:R0:W1:Y:S01]  /*11d0*/  LDS R9, [R0] ;  /* 0x0000000000097984 */ /* 0x00b0620000000800 */
[C---:B----4-:R-:W-:Y:S01]  /*11e0*/  IMAD.WIDE R2, R5.reuse, 0x4, R6 ;  /* 0x0000000405027825 */ /* 0x050fe200078e0206 */
[----:B------:R-:W-:Y:S02]  /*11f0*/  IADD3 R4, PT, PT, R4, 0x1, RZ ;  /* 0x0000000104047810 */ /* 0x000fe40007ffe0ff */
[----:B------:R-:W-:Y:S02]  /*1200*/  IADD3 R5, PT, PT, R5, 0x1, RZ ;  /* 0x0000000105057810 */ /* 0x000fe40007ffe0ff */
[----:B------:R-:W-:Y:S02]  /*1210*/  ISETP.NE.AND P0, PT, R4, RZ, PT ;  /* 0x000000ff0400720c */ /* 0x000fe40003f05270 */
[----:B0-----:R-:W-:Y:S01]  /*1220*/  IADD3 R0, PT, PT, R0, 0x4, RZ ;  /* 0x0000000400007810 */ /* 0x001fe20007ffe0ff */
[----:B-1----:R0:W-:Y:S10]  /*1230*/  STG.E desc[UR10][R2.64], R9 ;  /* 0x0000000902007986 */ /* 0x0021f4000c10190a */
[----:B------:R-:W-:Y:S05]  /*1240*/  @P0 BRA `(.L_x_58) ;  /* 0xfffffffc00e00947 */ /* 0x000fea000383ffff */
[----:B------:R-:W-:Y:S05]  /*1250*/  EXIT ;  /* 0x000000000000794d */ /* 0x000fea0003800000 */
.L_x_59:
        /* <DEDUP_REMOVED lines=10> */
.L_x_71:


//--------------------- .text._Z9kernel_v1PfS_S_i --------------------------
	.section	.text._Z9kernel_v1PfS_S_i,"ax",@progbits
	.align	128
        .global         _Z9kernel_v1PfS_S_i
        .type           _Z9kernel_v1PfS_S_i,@function
        .size           _Z9kernel_v1PfS_S_i,(.L_x_72 - _Z9kernel_v1PfS_S_i)
        .other          _Z9kernel_v1PfS_S_i,@"STO_CUDA_ENTRY STV_DEFAULT"
_Z9kernel_v1PfS_S_i:
.text._Z9kernel_v1PfS_S_i:
[----:B------:R-:W-:Y:S01]  /*0000*/  LDC R1, c[0x0][0x37c] ;  /* 0x0000df00ff017b82 */ /* 0x000fe20000000800 */
[----:B------:R-:W0:Y:S07]  /*0010*/  S2R R2, SR_TID.X ;  /* 0x0000000000027919 */ /* 0x000e2e0000002100 */
[----:B------:R-:W1:Y:S01]  /*0020*/  S2UR UR4, SR_CTAID.Y ;  /* 0x00000000000479c3 */ /* 0x000e620000002600 */
[----:B------:R-:W2:Y:S07]  /*0030*/  S2R R7, SR_TID.Y ;  /* 0x0000000000077919 */ /* 0x000eae0000002200 */
[----:B------:R-:W0:Y:S08]  /*0040*/  S2UR UR6, SR_CTAID.X ;  /* 0x00000000000679c3 */ /* 0x000e300000002500 */
[----:B------:R-:W0:Y:S01]  /*0050*/  LDC R3, c[0x0][0x360] ;  /* 0x0000d800ff037b82 */ /* 0x000e220000000800 */
[----:B------:R-:W1:Y:S07]  /*0060*/  LDCU UR5, c[0x0][0x364] ;  /* 0x00006c80ff0577ac */ /* 0x000e6e0008000800 */
[----:B------:R-:W3:Y:S01]  /*0070*/  LDC R0, c[0x0][0x398] ;  /* 0x0000e600ff007b82 */ /* 0x000ee20000000800 */
[----:B-1----:R-:W-:Y:S01]  /*0080*/  UIMAD UR4, UR4, UR5, URZ ;  /* 0x00000005040472a4 */ /* 0x002fe2000f8e02ff */
[----:B0-----:R-:W-:-:S05]  /*0090*/  IMAD R2, R3, UR6, R2 ;  /* 0x0000000603027c24 */ /* 0x001fca000f8e0202 */
[----:B--2---:R-:W-:-:S04]  /*00a0*/  IADD3 R3, PT, PT, R7, UR4, RZ ;  /* 0x0000000407037c10 */ /* 0x004fc8000fffe0ff */
[----:B------:R-:W-:-:S04]  /*00b0*/  VIMNMX R5, PT, PT, R2, R3, !PT ;  /* 0x0000000302057248 */ /* 0x000fc80007fe0100 */
[----:B---3--:R-:W-:-:S13]  /*00c0*/  ISETP.GE.AND P0, PT, R5, R0, PT ;  /* 0x000000000500720c */ /* 0x008fda0003f06270 */
[----:B------:R-:W-:Y:S05]  /*00d0*/  @P0 EXIT ;  /* 0x000000000000094d */ /* 0x000fea0003800000 */
[----:B------:R-:W0:Y:S01]  /*00e0*/  LDC.64 R14, c[0x0][0x390] ;  /* 0x0000e400ff0e7b82 */ /* 0x000e220000000a00 */
[----:B------:R-:W1:Y:S01]  /*00f0*/  LDCU.64 UR8, c[0x0][0x358] ;  /* 0x00006b00ff0877ac */ /* 0x000e620008000a00 */
[----:B------:R-:W-:Y:S01]  /*0100*/  IMAD R2, R2, R0, RZ ;  /* 0x0000000002027224 */ /* 0x000fe200078e02ff */
[C---:B------:R-:W-:Y:S02]  /*0110*/  ISETP.GE.U32.AND P1, PT, R0.reuse, 0x8, PT ;  /* 0x000000080000780c */ /* 0x040fe40003f26070 */
[----:B------:R-:W-:Y:S02]  /*0120*/  LOP3.LUT R4, R0, 0x7, RZ, 0xc0, !PT ;  /* 0x0000000700047812 */ /* 0x000fe400078ec0ff */
[----:B------:R-:W-:Y:S02]  /*0130*/  IADD3 R5, PT, PT, R3, R2, RZ ;  /* 0x0000000203057210 */ /* 0x000fe40007ffe0ff */
[----:B------:R-:W-:Y:S02]  /*0140*/  ISETP.NE.AND P0, PT, R4, RZ, PT ;  /* 0x000000ff0400720c */ /* 0x000fe40003f05270 */
[----:B------:R-:W-:Y:S01]  /*0150*/  MOV R12, RZ ;  /* 0x000000ff000c7202 */ /* 0x000fe20000000f00 */
[----:B0-----:R-:W-:-:S04]  /*0160*/  IMAD.WIDE R14, R5, 0x4, R14 ;  /* 0x00000004050e7825 */ /* 0x001fc800078e020e */
[----:B------:R-:W-:Y:S01]  /*0170*/  HFMA2 R5, -RZ, RZ, 0, 0 ;  /* 0x00000000ff057431 */ /* 0x000fe200000001ff */
[----:B-1----:R0:W-:Y:S01]  /*0180*/  STG.E desc[UR8][R14.64], RZ ;  /* 0x000000ff0e007986 */ /* 0x0021e2000c101908 */
[----:B------:R-:W-:Y:S05]  /*0190*/  @!P1 BRA `(.L_x_60) ;  /* 0x00000004001c9947 */ /* 0x000fea0003800000 */
[----:B------:R-:W1:Y:S01]  /*01a0*/  LDCU.64 UR6, c[0x0][0x380] ;  /* 0x00007000ff0677ac */ /* 0x000e620008000a00 */
[C---:B------:R-:W-:Y:S01]  /*01b0*/  LOP3.LUT R5, R0.reuse, 0x7ffffff8, RZ, 0xc0, !PT ;  /* 0x7ffffff800057812 */ /* 0x040fe200078ec0ff */
[C---:B------:R-:W-:Y:S01]  /*01c0*/  IMAD R9, R0.reuse, 0x3, R3 ;  /* 0x0000000300097824 */ /* 0x040fe200078e0203 */
[C---:B------:R-:W-:Y:S01]  /*01d0*/  IADD3 R8, PT, PT, R0.reuse, UR4, R7 ;  /* 0x0000000400087c10 */ /* 0x040fe2000fffe007 */
[C-C-:B------:R-:W-:Y:S01]  /*01e0*/  IMAD R13, R0.reuse, 0x5, R3.reuse ;  /* 0x00000005000d7824 */ /* 0x140fe200078e0203 */
[CC--:B------:R-:W-:Y:S01]  /*01f0*/  LEA R7, R0.reuse, R3.reuse, 0x1 ;  /* 0x0000000300077211 */ /* 0x0c0fe200078e08ff */
[C-C-:B------:R-:W-:Y:S01]  /*0200*/  IMAD R25, R0.reuse, 0x6, R3.reuse ;  /* 0x0000000600197824 */ /* 0x140fe200078e0203 */
[C---:B------:R-:W-:Y:S01]  /*0210*/  LEA R11, R0.reuse, R3, 0x2 ;  /* 0x00000003000b7211 */ /* 0x040fe200078e10ff */
[----:B------:R-:W-:Y:S01]  /*0220*/  IMAD R27, R0, 0x7, R3 ;  /* 0x00000007001b7824 */ /* 0x000fe200078e0203 */
[----:B------:R-:W-:Y:S02]  /*0230*/  MOV R12, RZ ;  /* 0x000000ff000c7202 */ /* 0x000fe40000000f00 */
[----:B------:R-:W-:-:S02]  /*0240*/  MOV R10, R2 ;  /* 0x00000002000a7202 */ /* 0x000fc40000000f00 */
[----:B------:R-:W-:Y:S02]  /*0250*/  MOV R29, R3 ;  /* 0x00000003001d7202 */ /* 0x000fe40000000f00 */
[----:B------:R-:W-:Y:S01]  /*0260*/  IADD3 R6, PT, PT, -R5, RZ, RZ ;  /* 0x000000ff05067210 */ /* 0x000fe20007ffe1ff */
[----:B-1----:R-:W-:-:S04]  /*0270*/  UIADD3 UR5, UP0, UPT, UR6, 0x10, URZ ;  /* 0x0000001006057890 */ /* 0x002fc8000ff1e0ff */
[----:B------:R-:W-:-:S12]  /*0280*/  UIADD3.X UR6, UPT, UPT, URZ, UR7, URZ, UP0, !UPT ;  /* 0x00000007ff067290 */ /* 0x000fd800087fe4ff */
.L_x_61:
[----:B------:R-:W1:Y:S01]  /*0290*/  LDC.64 R16, c[0x0][0x388] ;  /* 0x0000e200ff107b82 */ /* 0x000e620000000a00 */
[----:B------:R-:W-:Y:S02]  /*02a0*/  MOV R20, UR5 ;  /* 0x0000000500147c02 */ /* 0x000fe40008000f00 */
[----:B------:R-:W-:-:S03]  /*02b0*/  MOV R21, UR6 ;  /* 0x0000000600157c02 */ /* 0x000fc60008000f00 */
[----:B------:R-:W-:-:S05]  /*02c0*/  IMAD.WIDE R20, R10, 0x4, R20 ;  /* 0x000000040a147825 */ /* 0x000fca00078e0214 */
[----:B--2---:R-:W2:Y:S01]  /*02d0*/  LDG.E R23, desc[UR8][R20.64+-0x10] ;  /* 0xfffff00814177981 */ /* 0x004ea2000c1e1900 */
[----:B-1----:R-:W-:-:S06]  /*02e0*/  IMAD.WIDE.U32 R18, R29, 0x4, R16 ;  /* 0x000000041d127825 */ /* 0x002fcc00078e0010 */
[----:B------:R-:W2:Y:S02]  /*02f0*/  LDG.E R18, desc[UR8][R18.64] ;  /* 0x0000000812127981 */ /* 0x000ea4000c1e1900 */
[----:B--2---:R-:W-:Y:S01]  /*0300*/  FFMA R12, R23, R18, R12 ;  /* 0x00000012170c7223 */ /* 0x004fe2000000000c */
[----:B------:R-:W-:-:S04]  /*0310*/  IMAD.WIDE.U32 R18, R8, 0x4, R16 ;  /* 0x0000000408127825 */ /* 0x000fc800078e0010 */
[----:B------:R1:W-:Y:S04]  /*0320*/  STG.E desc[UR8][R14.64], R12 ;  /* 0x0000000c0e007986 */ /* 0x0003e8000c101908 */
[----:B------:R-:W2:Y:S04]  /*0330*/  LDG.E R22, desc[UR8][R18.64] ;  /* 0x0000000812167981 */ /* 0x000ea8000c1e1900 */
[----:B------:R-:W2:Y:S02]  /*0340*/  LDG.E R23, desc[UR8][R20.64+-0xc] ;  /* 0xfffff40814177981 */ /* 0x000ea4000c1e1900 */
[----:B--2---:R-:W-:Y:S01]  /*0350*/  FFMA R24, R23, R22, R12 ;  /* 0x0000001617187223 */ /* 0x004fe2000000000c */
[----:B------:R-:W-:-:S04]  /*0360*/  IMAD.WIDE.U32 R22, R7, 0x4, R16 ;  /* 0x0000000407167825 */ /* 0x000fc800078e0010 */
[----:B------:R2:W-:Y:S04]  /*0370*/  STG.E desc[UR8][R14.64], R24 ;  /* 0x000000180e007986 */ /* 0x0005e8000c101908 */
[----:B------:R-:W3:Y:S04]  /*0380*/  LDG.E R23, desc[UR8][R22.64] ;  /* 0x0000000816177981 */ /* 0x000ee8000c1e1900 */
[----:B------:R-:W3:Y:S02]  /*0390*/  LDG.E R26, desc[UR8][R20.64+-0x8] ;  /* 0xfffff808141a7981 */ /* 0x000ee4000c1e1900 */
[----:B---3--:R-:W-:Y:S01]  /*03a0*/  FFMA R26, R26, R23, R24 ;  /* 0x000000171a1a7223 */ /* 0x008fe20000000018 */
[----:B------:R-:W-:-:S04]  /*03b0*/  IMAD.WIDE.U32 R22, R9, 0x4, R16 ;  /* 0x0000000409167825 */ /* 0x000fc800078e0010 */
[----:B------:R3:W-:Y:S04]  /*03c0*/  STG.E desc[UR8][R14.64], R26 ;  /* 0x0000001a0e007986 */ /* 0x0007e8000c101908 */
[----:B-1----:R-:W4:Y:S04]  /*03d0*/  LDG.E R12, desc[UR8][R22.64] ;  /* 0x00000008160c7981 */ /* 0x002f28000c1e1900 */
[----:B------:R-:W4:Y:S02]  /*03e0*/  LDG.E R19, desc[UR8][R20.64+-0x4] ;  /* 0xfffffc0814137981 */ /* 0x000f24000c1e1900 */
[----:B----4-:R-:W-:Y:S01]  /*03f0*/  FFMA R12, R19, R12, R26 ;  /* 0x0000000c130c7223 */ /* 0x010fe2000000001a */
[----:B------:R-:W-:-:S04]  /*0400*/  IMAD.WIDE.U32 R18, R11, 0x4, R16 ;  /* 0x000000040b127825 */ /* 0x000fc800078e0010 */
[----:B------:R1:W-:Y:S04]  /*0410*/  STG.E desc[UR8][R14.64], R12 ;  /* 0x0000000c0e007986 */ /* 0x0003e8000c101908 */
[----:B------:R-:W4:Y:S04]  /*0420*/  LDG.E R19, desc[UR8][R18.64] ;  /* 0x0000000812137981 */ /* 0x000f28000c1e1900 */
[----:B--2---:R-:W4:Y:S02]  /*0430*/  LDG.E R24, desc[UR8][R20.64] ;  /* 0x0000000814187981 */ /* 0x004f24000c1e1900 */
[----:B----4-:R-:W-:Y:S01]  /*0440*/  FFMA R24, R24, R19, R12 ;  /* 0x0000001318187223 */ /* 0x010fe2000000000c */
[----:B------:R-:W-:-:S04]  /*0450*/  IMAD.WIDE.U32 R18, R13, 0x4, R16 ;  /* 0x000000040d127825 */ /* 0x000fc800078e0010 */
[----:B------:R2:W-:Y:S04]  /*0460*/  STG.E desc[UR8][R14.64], R24 ;  /* 0x000000180e007986 */ /* 0x0005e8000c101908 */
[----:B---3--:R-:W3:Y:S04]  /*0470*/  LDG.E R26, desc[UR8][R18.64] ;  /* 0x00000008121a7981 */ /* 0x008ee8000c1e1900 */
[----:B------:R-:W3:Y:S02]  /*0480*/  LDG.E R23, desc[UR8][R20.64+0x4] ;  /* 0x0000040814177981 */ /* 0x000ee4000c1e1900 */
[----:B---3--:R-:W-:Y:S01]  /*0490*/  FFMA R26, R23, R26, R24 ;  /* 0x0000001a171a7223 */ /* 0x008fe20000000018 */
[----:B------:R-:W-:-:S04]  /*04a0*/  IMAD.WIDE.U32 R22, R25, 0x4, R16 ;  /* 0x0000000419167825 */ /* 0x000fc800078e0010 */
[----:B------:R2:W-:Y:S04]  /*04b0*/  STG.E desc[UR8][R14.64], R26 ;  /* 0x0000001a0e007986 */ /* 0x0005e8000c101908 */
[----:B------:R-:W3:Y:S04]  /*04c0*/  LDG.E R23, desc[UR8][R22.64] ;  /* 0x0000000816177981 */ /* 0x000ee8000c1e1900 */
[----:B-1----:R-:W3:Y:S01]  /*04d0*/  LDG.E R12, desc[UR8][R20.64+0x8] ;  /* 0x00000808140c7981 */ /* 0x002ee2000c1e1900 */
[----:B------:R-:W-:Y:S01]  /*04e0*/  IMAD.WIDE.U32 R16, R27, 0x4, R16 ;  /* 0x000000041b107825 */ /* 0x000fe200078e0010 */
[----:B------:R-:W-:-:S03]  /*04f0*/  IADD3 R6, PT, PT, R6, 0x8, RZ ;  /* 0x0000000806067810 */ /* 0x000fc60007ffe0ff */
[----:B---3--:R-:W-:-:S05]  /*0500*/  FFMA R28, R12, R23, R26 ;  /* 0x000000170c1c7223 */ /* 0x008fca000000001a */
[----:B------:R2:W-:Y:S04]  /*0510*/  STG.E desc[UR8][R14.64], R28 ;  /* 0x0000001c0e007986 */ /* 0x0005e8000c101908 */
[----:B------:R-:W3:Y:S04]  /*0520*/  LDG.E R12, desc[UR8][R20.64+0xc] ;  /* 0x00000c08140c7981 */ /* 0x000ee8000c1e1900 */
[----:B------:R-:W3:Y:S01]  /*0530*/  LDG.E R17, desc[UR8][R16.64] ;  /* 0x0000000810117981 */ /* 0x000ee2000c1e1900 */
[----:B------:R-:W-:Y:S02]  /*0540*/  ISETP.NE.AND P1, PT, R6, RZ, PT ;  /* 0x000000ff0600720c */ /* 0x000fe40003f25270 */
[----:B------:R-:W-:-:S02]  /*0550*/  LEA R8, R0, R8, 0x3 ;  /* 0x0000000800087211 */ /* 0x000fc400078e18ff */
[C---:B------:R-:W-:Y:S02]  /*0560*/  LEA R7, R0.reuse, R7, 0x3 ;  /* 0x0000000700077211 */ /* 0x040fe400078e18ff */
[C---:B------:R-:W-:Y:S02]  /*0570*/  LEA R9, R0.reuse, R9, 0x3 ;  /* 0x0000000900097211 */ /* 0x040fe400078e18ff */
[C---:B------:R-:W-:Y:S02]  /*0580*/  LEA R11, R0.reuse, R11, 0x3 ;  /* 0x0000000b000b7211 */ /* 0x040fe400078e18ff */
[C---:B------:R-:W-:Y:S02]  /*0590*/  LEA R13, R0.reuse, R13, 0x3 ;  /* 0x0000000d000d7211 */ /* 0x040fe400078e18ff */
[C---:B------:R-:W-:Y:S02]  /*05a0*/  LEA R25, R0.reuse, R25, 0x3 ;  /* 0x0000001900197211 */ /* 0x040fe400078e18ff */
[----:B------:R-:W-:-:S02]  /*05b0*/  LEA R27, R0, R27, 0x3 ;  /* 0x0000001b001b7211 */ /* 0x000fc400078e18ff */
[----:B------:R-:W-:Y:S02]  /*05c0*/  LEA R29, R0, R29, 0x3 ;  /* 0x0000001d001d7211 */ /* 0x000fe400078e18ff */
[----:B------:R-:W-:Y:S01]  /*05d0*/  IADD3 R10, PT, PT, R10, 0x8, RZ ;  /* 0x000000080a0a7810 */ /* 0x000fe20007ffe0ff */
[----:B---3--:R-:W-:-:S05]  /*05e0*/  FFMA R12, R12, R17, R28 ;  /* 0x000000110c0c7223 */ /* 0x008fca000000001c */
[----:B------:R2:W-:Y:S01]  /*05f0*/  STG.E desc[UR8][R14.64], R12 ;  /* 0x0000000c0e007986 */ /* 0x0005e2000c101908 */
[----:B------:R-:W-:Y:S05]  /*0600*/  @P1 BRA `(.L_x_61) ;  /* 0xfffffffc00201947 */ /* 0x000fea000383ffff */
.L_x_60:
[----:B------:R-:W-:Y:S05]  /*0610*/  @!P0 EXIT ;  /* 0x000000000000894d */ /* 0x000fea0003800000 */
[----:B------:R-:W-:Y:S02]  /*0620*/  ISETP.GE.U32.AND P0, PT, R4, 0x4, PT ;  /* 0x000000040400780c */ /* 0x000fe40003f06070 */
[----:B------:R-:W-:-:S04]  /*0630*/  LOP3.LUT R18, R0, 0x3, RZ, 0xc0, !PT ;  /* 0x0000000300127812 */ /* 0x000fc800078ec0ff */
[----:B------:R-:W-:-:S07]  /*0640*/  ISETP.NE.AND P1, PT, R18, RZ, PT ;  /* 0x000000ff1200720c */ /* 0x000fce0003f25270 */
[----:B------:R-:W-:Y:S06]  /*0650*/  @!P0 BRA `(.L_x_62) ;  /* 0x0000000000748947 */ /* 0x000fec0003800000 */
[----:B------:R-:W1:Y:S01]  /*0660*/  LDC.64 R6, c[0x0][0x388] ;  /* 0x0000e200ff067b82 */ /* 0x000e620000000a00 */
[----:B------:R-:W-:Y:S01]  /*0670*/  IADD3 R13, PT, PT, R2, R5, RZ ;  /* 0x00000005020d7210 */ /* 0x000fe20007ffe0ff */
[----:B------:R-:W-:-:S06]  /*0680*/  IMAD R17, R5, R0, R3 ;  /* 0x0000000005117224 */ /* 0x000fcc00078e0203 */
[----:B------:R-:W3:Y:S01]  /*0690*/  LDC.64 R8, c[0x0][0x380] ;  /* 0x0000e000ff087b82 */ /* 0x000ee20000000a00 */
[----:B-1----:R-:W-:-:S06]  /*06a0*/  IMAD.WIDE.U32 R10, R17, 0x4, R6 ;  /* 0x00000004110a7825 */ /* 0x002fcc00078e0006 */
[----:B------:R-:W4:Y:S01]  /*06b0*/  LDG.E R10, desc[UR8][R10.64] ;  /* 0x000000080a0a7981 */ /* 0x000f22000c1e1900 */
[----:B---3--:R-:W-:-:S05]  /*06c0*/  IMAD.WIDE R8, R13, 0x4, R8 ;  /* 0x000000040d087825 */ /* 0x008fca00078e0208 */
[----:B------:R-:W4:Y:S01]  /*06d0*/  LDG.E R13, desc[UR8][R8.64] ;  /* 0x00000008080d7981 */ /* 0x000f22000c1e1900 */
[----:B------:R-:W-:Y:S01]  /*06e0*/  IADD3 R17, PT, PT, R17, R0, RZ ;  /* 0x0000000011117210 */ /* 0x000fe20007ffe0ff */
[----:B----4-:R-:W-:-:S04]  /*06f0*/  FFMA R19, R13, R10, R12 ;  /* 0x0000000a0d137223 */ /* 0x010fc8000000000c */
[C---:B--2---:R-:W-:Y:S01]  /*0700*/  IMAD.WIDE.U32 R12, R17.reuse, 0x4, R6 ;  /* 0x00000004110c7825 */ /* 0x044fe200078e0006 */
[----:B------:R1:W-:Y:S05]  /*0710*/  STG.E desc[UR8][R14.64], R19 ;  /* 0x000000130e007986 */ /* 0x0003ea000c101908 */
[----:B------:R-:W2:Y:S04]  /*0720*/  LDG.E R12, desc[UR8][R12.64] ;  /* 0x000000080c0c7981 */ /* 0x000ea8000c1e1900 */
[----:B------:R-:W2:Y:S01]  /*0730*/  LDG.E R4, desc[UR8][R8.64+0x4] ;  /* 0x0000040808047981 */ /* 0x000ea2000c1e1900 */
[----:B------:R-:W-:-:S05]  /*0740*/  IADD3 R23, PT, PT, R17, R0, RZ ;  /* 0x0000000011177210 */ /* 0x000fca0007ffe0ff */
[----:B------:R-:W-:-:S04]  /*0750*/  IMAD.WIDE.U32 R16, R23, 0x4, R6 ;  /* 0x0000000417107825 */ /* 0x000fc800078e0006 */
[----:B--2---:R-:W-:-:S05]  /*0760*/  FFMA R21, R4, R12, R19 ;  /* 0x0000000c04157223 */ /* 0x004fca0000000013 */
[----:B------:R1:W-:Y:S04]  /*0770*/  STG.E desc[UR8][R14.64], R21 ;  /* 0x000000150e007986 */ /* 0x0003e8000c101908 */
        /* <DEDUP_REMOVED lines=8> */
[----:B------:R-:W-:Y:S01]  /*0800*/  IADD3 R5, PT, PT, R5, 0x4, RZ ;  /* 0x0000000405057810 */ /* 0x000fe20007ffe0ff */
[----:B--2---:R-:W-:-:S05]  /*0810*/  FFMA R12, R12, R6, R11 ;  /* 0x000000060c0c7223 */ /* 0x004fca000000000b */
[----:B------:R1:W-:Y:S02]  /*0820*/  STG.E desc[UR8][R14.64], R12 ;  /* 0x0000000c0e007986 */ /* 0x0003e4000c101908 */
.L_x_62:
[----:B------:R-:W-:Y:S05]  /*0830*/  @!P1 EXIT ;  /* 0x000000000000994d */ /* 0x000fea0003800000 */
[----:B------:R-:W-:Y:S02]  /*0840*/  ISETP.NE.AND P0, PT, R18, 0x1, PT ;  /* 0x000000011200780c */ /* 0x000fe40003f05270 */
[----:B------:R-:W-:-:S04]  /*0850*/  LOP3.LUT R4, R0, 0x1, RZ, 0xc0, !PT ;  /* 0x0000000100047812 */ /* 0x000fc800078ec0ff */
[----:B------:R-:W-:-:S07]  /*0860*/  ISETP.NE.U32.AND P1, PT, R4, 0x1, PT ;  /* 0x000000010400780c */ /* 0x000fce0003f25070 */
        /* <DEDUP_REMOVED lines=9> */
[----:B------:R-:W-:-:S05]  /*0900*/  IADD3 R17, PT, PT, R17, R0, RZ ;  /* 0x0000000011117210 */ /* 0x000fca0007ffe0ff */
[----:B------:R-:W-:-:S04]  /*0910*/  IMAD.WIDE.U32 R6, R17, 0x4, R6 ;  /* 0x0000000411067825 */ /* 0x000fc800078e0006 */
[----:B----4-:R-:W-:-:S05]  /*0920*/  FFMA R13, R13, R10, R12 ;  /* 0x0000000a0d0d7223 */ /* 0x010fca000000000c */
[----:B------:R3:W-:Y:S04]  /*0930*/  STG.E desc[UR8][R14.64], R13 ;  /* 0x0000000d0e007986 */ /* 0x0007e8000c101908 */
[----:B--2---:R-:W2:Y:S04]  /*0940*/  LDG.E R12, desc[UR8][R8.64+0x4] ;  /* 0x00000408080c7981 */ /* 0x004ea8000c1e1900 */
[----:B------:R-:W2:Y:S01]  /*0950*/  LDG.E R6, desc[UR8][R6.64] ;  /* 0x0000000806067981 */ /* 0x000ea2000c1e1900 */
[----:B------:R-:W-:Y:S01]  /*0960*/  IADD3 R5, PT, PT, R5, 0x2, RZ ;  /* 0x0000000205057810 */ /* 0x000fe20007ffe0ff */
[----:B--2---:R-:W-:-:S05]  /*0970*/  FFMA R12, R12, R6, R13 ;  /* 0x000000060c0c7223 */ /* 0x004fca000000000d */
[----:B------:R3:W-:Y:S02]  /*0980*/  STG.E desc[UR8][R14.64], R12 ;  /* 0x0000000c0e007986 */ /* 0x0007e4000c101908 */
.L_x_63:
[----:B------:R-:W-:Y:S05]  /*0990*/  @P1 EXIT ;  /* 0x000000000000194d */ /* 0x000fea0003800000 */
[----:B------:R-:W4:Y:S01]  /*09a0*/  LDC.64 R6, c[0x0][0x380] ;  /* 0x0000e000ff067b82 */ /* 0x000f220000000a00 */
[----:B-1----:R-:W-:Y:S01]  /*09b0*/  IADD3 R11, PT, PT, R2, R5, RZ ;  /* 0x00000005020b7210 */ /* 0x002fe20007ffe0ff */
[----:B------:R-:W-:-:S06]  /*09c0*/  IMAD R5, R5, R0, R3 ;  /* 0x0000000005057224 */ /* 0x000fcc00078e0203 */
[----:B------:R-:W1:Y:S01]  /*09d0*/  LDC.64 R8, c[0x0][0x388] ;  /* 0x0000e200ff087b82 */ /* 0x000e620000000a00 */
[----:B----4-:R-:W-:-:S06]  /*09e0*/  IMAD.WIDE R2, R11, 0x4, R6 ;  /* 0x000000040b027825 */ /* 0x010fcc00078e0206 */
[----:B------:R-:W4:Y:S01]  /*09f0*/  LDG.E R3, desc[UR8][R2.64] ;  /* 0x0000000802037981 */ /* 0x000f22000c1e1900 */
[----:B-1----:R-:W-:-:S06]  /*0a00*/  IMAD.WIDE.U32 R4, R5, 0x4, R8 ;  /* 0x0000000405047825 */ /* 0x002fcc00078e0008 */
[----:B------:R-:W4:Y:S02]  /*0a10*/  LDG.E R4, desc[UR8][R4.64] ;  /* 0x0000000804047981 */ /* 0x000f24000c1e1900 */
[----:B----4-:R-:W-:-:S05]  /*0a20*/  FFMA R7, R3, R4, R12 ;  /* 0x0000000403077223 */ /* 0x010fca000000000c */
[----:B------:R-:W-:Y:S01]  /*0a30*/  STG.E desc[UR8][R14.64], R7 ;  /* 0x000000070e007986 */ /* 0x000fe2000c101908 */
[----:B------:R-:W-:Y:S05]  /*0a40*/  EXIT ;  /* 0x000000000000794d */ /* 0x000fea0003800000 */
.L_x_64:
        /* <DEDUP_REMOVED lines=11> */
.L_x_72:


//--------------------- .nv.shared.reserved.0     --------------------------
	.section	.nv.shared.reserved.0,"aw",@nobits
	.weak		__nv_reservedSMEM_offset_0_alias
	.size		__nv_reservedSMEM_offset_0_alias, 0, 64
	.other		__nv_reservedSMEM_offset_0_alias,@"STO_CUDA_RESERVED_SHARED STV_DEFAULT"
__nv_reservedSMEM_offset_0_alias:
	.zero		0
	.zero		64


//--------------------- .nv.shared._Z12kernel_v4_32PfS_S_i --------------------------
	.section	.nv.shared._Z12kernel_v4_32PfS_S_i,"aw",@nobits
	.sectionflags	@""
	.align	4
.nv.shared._Z12kernel_v4_32PfS_S_i:
	.zero		5120


//--------------------- .nv.shared._Z12kernel_v3_64PfS_S_i --------------------------
	.section	.nv.shared._Z12kernel_v3_64PfS_S_i,"aw",@nobits
	.sectionflags	@""
	.align	4
.nv.shared._Z12kernel_v3_64PfS_S_i:
	.zero		17664


//--------------------- .nv.shared._Z12kernel_v3_32PfS_S_i --------------------------
	.section	.nv.shared._Z12kernel_v3_32PfS_S_i,"aw",@nobits
	.sectionflags	@""
	.align	4
.nv.shared._Z12kernel_v3_32PfS_S_i:
	.zero		5248


//--------------------- .nv.shared._Z12kernel_v2_96PfS_S_i --------------------------
	.section	.nv.shared._Z12kernel_v2_96PfS_S_i,"aw",@nobits
	.sectionflags	@""
	.align	4
.nv.shared._Z12kernel_v2_96PfS_S_i:
	.zero		38272


//--------------------- .nv.shared._Z12kernel_v2_64PfS_S_i --------------------------
	.section	.nv.shared._Z12kernel_v2_64PfS_S_i,"aw",@nobits
	.sectionflags	@""
	.align	4
.nv.shared._Z12kernel_v2_64PfS_S_i:
	.zero		17664


//--------------------- .nv.shared._Z12kernel_v2_32PfS_S_i --------------------------
	.section	.nv.shared._Z12kernel_v2_32PfS_S_i,"aw",@nobits
	.sectionflags	@""
	.align	4
.nv.shared._Z12kernel_v2_32PfS_S_i:
	.zero		5248


//--------------------- .nv.constant0._Z12kernel_v5_32PfS_S_i --------------------------
	.section	.nv.constant0._Z12kernel_v5_32PfS_S_i,"a",@progbits
	.sectionflags	@""
	.align	4
.nv.constant0._Z12kernel_v5_32PfS_S_i:
	.zero		924


//--------------------- .nv.constant0._Z12kernel_v4_32PfS_S_i --------------------------
	.section	.nv.constant0._Z12kernel_v4_32PfS_S_i,"a",@progbits
	.sectionflags	@""
	.align	4
.nv.constant0._Z12kernel_v4_32PfS_S_i:
	.zero		924


//--------------------- .nv.constant0._Z12kernel_v3_64PfS_S_i --------------------------
	.section	.nv.constant0._Z12kernel_v3_64PfS_S_i,"a",@progbits
	.sectionflags	@""
	.align	4
.nv.constant0._Z12kernel_v3_64PfS_S_i:
	.zero		924


//--------------------- .nv.constant0._Z12kernel_v3_32PfS_S_i --------------------------
	.section	.nv.constant0._Z12kernel_v3_32PfS_S_i,"a",@progbits
	.sectionflags	@""
	.align	4
.nv.constant0._Z12kernel_v3_32PfS_S_i:
	.zero		924


//--------------------- .nv.constant0._Z12kernel_v2_96PfS_S_i --------------------------
	.section	.nv.constant0._Z12kernel_v2_96PfS_S_i,"a",@progbits
	.sectionflags	@""
	.align	4
.nv.constant0._Z12kernel_v2_96PfS_S_i:
	.zero		924


//--------------------- .nv.constant0._Z12kernel_v2_64PfS_S_i --------------------------
	.section	.nv.constant0._Z12kernel_v2_64PfS_S_i,"a",@progbits
	.sectionflags	@""
	.align	4
.nv.constant0._Z12kernel_v2_64PfS_S_i:
	.zero		924


//--------------------- .nv.constant0._Z12kernel_v2_32PfS_S_i --------------------------
	.section	.nv.constant0._Z12kernel_v2_32PfS_S_i,"a",@progbits
	.sectionflags	@""
	.align	4
.nv.constant0._Z12kernel_v2_32PfS_S_i:
	.zero		924


//--------------------- .nv.constant0._Z9kernel_v1PfS_S_i --------------------------
	.section	.nv.constant0._Z9kernel_v1PfS_S_i,"a",@progbits
	.sectionflags	@""
	.align	4
.nv.constant0._Z9kernel_v1PfS_S_i:
	.zero		924


//--------------------- SYMBOLS --------------------------

	.type		.nv.reservedSmem.offset0,@object
	.size		.nv.reservedSmem.offset0,0x4
	.type		.nv.reservedSmem.cap,@object
	.size		.nv.reservedSmem.cap,0x4
